// auto-generated by cutlass_sweep.gemm — config: {"arch": "sm_90", "cluster_m": 2, "cluster_n": 1, "dtype": "fp16", "dtype_b": "fp16", "layout": "nt", "stages": 0, "tile_k": 256, "tile_m": 192, "tile_n": 16}
#include "cutlass/cutlass.h"
#include "cutlass/gemm/collective/collective_builder.hpp"
#include "cutlass/gemm/device/gemm_universal_adapter.h"
#include "cutlass/gemm/kernel/gemm_universal.hpp"
#include "cutlass/epilogue/collective/collective_builder.hpp"

using ElemA = cutlass::half_t;
using ElemB = cutlass::half_t;
using ElemCD = cutlass::half_t;
using Acc  = float;
using TileShape    = cute::Shape<cute::_192, cute::_16, cute::_256>;
using ClusterShape = cute::Shape<cute::_2, cute::_1, cute::_1>;

using CollectiveEpilogue = typename cutlass::epilogue::collective::CollectiveBuilder<
    cutlass::arch::Sm90, cutlass::arch::OpClassTensorOp,
    TileShape, ClusterShape,
    cutlass::epilogue::collective::EpilogueTileAuto,
    Acc, Acc,
    ElemCD, cutlass::layout::RowMajor, 128 / cutlass::sizeof_bits<ElemCD>::value,
    ElemCD, cutlass::layout::RowMajor, 128 / cutlass::sizeof_bits<ElemCD>::value,
    cutlass::epilogue::collective::EpilogueScheduleAuto
  >::CollectiveOp;

using CollectiveMainloop = typename cutlass::gemm::collective::CollectiveBuilder<
    cutlass::arch::Sm90, cutlass::arch::OpClassTensorOp,
    ElemA, cutlass::layout::RowMajor, 128 / cutlass::sizeof_bits<ElemA>::value,
    ElemB, cutlass::layout::ColumnMajor, 128 / cutlass::sizeof_bits<ElemB>::value,
    Acc,
    TileShape, ClusterShape,
    cutlass::gemm::collective::StageCountAutoCarveout<static_cast<int>(sizeof(typename CollectiveEpilogue::SharedStorage))>,
    cutlass::gemm::collective::KernelScheduleAuto
  >::CollectiveOp;

using GemmKernel = cutlass::gemm::kernel::GemmUniversal<
    cute::Shape<int,int,int,int>,
    CollectiveMainloop,
    CollectiveEpilogue
>;
using Gemm = cutlass::gemm::device::GemmUniversalAdapter<GemmKernel>;

// Force the device kernel symbol into the cubin without needing a host main.
auto* _anchor = &cutlass::device_kernel<GemmKernel>;


// ===== COMPILED SASS (sm_90a) =====

	.target	sm_90a

	.elftype	@"ET_EXEC"


//--------------------- .note.nv.tkinfo           --------------------------
	.section	.note.nv.tkinfo,"",@"SHT_NOTE"
	.sectionflags	@"SHF_NOTE_NV_TKINFO"
	.tkinfo
        /*0018*/ 	.word	0x00000002
        /*0030*/ 	.string	""
        /*0030*/ 	.string	"ptxas"
        /*0030*/ 	.string	"Cuda compilation tools, release 13.0, V13.0.88"
        /*0030*/ 	.string	"Build cuda_13.0.r13.0/compiler.36424714_0"
        /*0030*/ 	.string	"-arch sm_90a -m 64 "



//--------------------- .note.nv.cuinfo           --------------------------
	.section	.note.nv.cuinfo,"",@"SHT_NOTE"
	.sectionflags	@"SHF_NOTE_NV_CUINFO"
        /*0018*/ 	.short	0x0002
        /*001a*/ 	.short	0x005a
        /*001c*/ 	.short	0x0082
	.zero		2


//--------------------- .nv.info                  --------------------------
	.section	.nv.info,"",@"SHT_CUDA_INFO"
	.align	4


	//----- nvinfo : EIATTR_REGCOUNT
	.align		4
        /*0000*/ 	.byte	0x04, 0x2f
        /*0002*/ 	.short	(.L_15 - .L_14)
	.align		4
.L_14:
        /*0004*/ 	.word	index@(_ZN7cutlass13device_kernelINS_4gemm6kernel13GemmUniversalIN4cute5tupleIJiiiiEEENS1_10collective13CollectiveMmaINS1_34MainloopSm90TmaGmmaWarpSpecializedILi2ENS5_IJNS4_1CILi2EEENSA_ILi1EEESC_EEENS1_35KernelTmaWarpSpecializedCooperativeEEENS5_IJNSA_ILi192EEENSA_ILi16EEENSA_ILi256EEEEEENS_6half_tENS5_IJlSC_lEEESK_SL_NS4_8TiledMMAINS4_8MMA_AtomIJNS4_4SM904GMMA25MMA_64x16x16_F32F16F16_SSILNSP_5MajorE0ELSR_0ELNSP_7ScaleInE1ELSS_1EEEEEENS4_6LayoutISD_NS5_IJSC_NSA_ILi0EEESW_EEEEENS5_IJNS4_10UnderscoreESZ_SZ_EEEEENS4_13SM90_TMA_LOADENS4_14ComposedLayoutINS4_7SwizzleILi3ELi4ELi3EEENS4_18smem_ptr_flag_bitsILi16EEENSV_INS5_IJNSA_ILi8EEENSA_ILi64EEEEEENS5_IJS19_SC_EEEEEEEvNS4_8identityENS4_23SM90_TMA_LOAD_MULTICASTES1D_vS1E_EENS_8epilogue10collective6detail29Sm90TmaWarpSpecializedAdapterINS1I_15DefaultEpilogueISK_SL_SL_NS1H_6thread17LinearCombinationISK_Li1EffLNS1M_9ScaleType4KindE0ELNS_15FloatRoundStyleE2ESK_EENS1_15EpilogueDefaultEEEEEvvEEEEvNT_6ParamsE)
        /*0008*/ 	.word	0x000000a8


	//----- nvinfo : EIATTR_FRAME_SIZE
	.align		4
.L_15:
        /*000c*/ 	.byte	0x04, 0x11
        /*000e*/ 	.short	(.L_17 - .L_16)
	.align		4
.L_16:
        /*0010*/ 	.word	index@(_ZN7cutlass13device_kernelINS_4gemm6kernel13GemmUniversalIN4cute5tupleIJiiiiEEENS1_10collective13CollectiveMmaINS1_34MainloopSm90TmaGmmaWarpSpecializedILi2ENS5_IJNS4_1CILi2EEENSA_ILi1EEESC_EEENS1_35KernelTmaWarpSpecializedCooperativeEEENS5_IJNSA_ILi192EEENSA_ILi16EEENSA_ILi256EEEEEENS_6half_tENS5_IJlSC_lEEESK_SL_NS4_8TiledMMAINS4_8MMA_AtomIJNS4_4SM904GMMA25MMA_64x16x16_F32F16F16_SSILNSP_5MajorE0ELSR_0ELNSP_7ScaleInE1ELSS_1EEEEEENS4_6LayoutISD_NS5_IJSC_NSA_ILi0EEESW_EEEEENS5_IJNS4_10UnderscoreESZ_SZ_EEEEENS4_13SM90_TMA_LOADENS4_14ComposedLayoutINS4_7SwizzleILi3ELi4ELi3EEENS4_18smem_ptr_flag_bitsILi16EEENSV_INS5_IJNSA_ILi8EEENSA_ILi64EEEEEENS5_IJS19_SC_EEEEEEEvNS4_8identityENS4_23SM90_TMA_LOAD_MULTICASTES1D_vS1E_EENS_8epilogue10collective6detail29Sm90TmaWarpSpecializedAdapterINS1I_15DefaultEpilogueISK_SL_SL_NS1H_6thread17LinearCombinationISK_Li1EffLNS1M_9ScaleType4KindE0ELNS_15FloatRoundStyleE2ESK_EENS1_15EpilogueDefaultEEEEEvvEEEEvNT_6ParamsE)
        /*0014*/ 	.word	0x00000000


	//----- nvinfo : EIATTR_MIN_STACK_SIZE
	.align		4
.L_17:
        /*0018*/ 	.byte	0x04, 0x12
        /*001a*/ 	.short	(.L_19 - .L_18)
	.align		4
.L_18:
        /*001c*/ 	.word	index@(_ZN7cutlass13device_kernelINS_4gemm6kernel13GemmUniversalIN4cute5tupleIJiiiiEEENS1_10collective13CollectiveMmaINS1_34MainloopSm90TmaGmmaWarpSpecializedILi2ENS5_IJNS4_1CILi2EEENSA_ILi1EEESC_EEENS1_35KernelTmaWarpSpecializedCooperativeEEENS5_IJNSA_ILi192EEENSA_ILi16EEENSA_ILi256EEEEEENS_6half_tENS5_IJlSC_lEEESK_SL_NS4_8TiledMMAINS4_8MMA_AtomIJNS4_4SM904GMMA25MMA_64x16x16_F32F16F16_SSILNSP_5MajorE0ELSR_0ELNSP_7ScaleInE1ELSS_1EEEEEENS4_6LayoutISD_NS5_IJSC_NSA_ILi0EEESW_EEEEENS5_IJNS4_10UnderscoreESZ_SZ_EEEEENS4_13SM90_TMA_LOADENS4_14ComposedLayoutINS4_7SwizzleILi3ELi4ELi3EEENS4_18smem_ptr_flag_bitsILi16EEENSV_INS5_IJNSA_ILi8EEENSA_ILi64EEEEEENS5_IJS19_SC_EEEEEEEvNS4_8identityENS4_23SM90_TMA_LOAD_MULTICASTES1D_vS1E_EENS_8epilogue10collective6detail29Sm90TmaWarpSpecializedAdapterINS1I_15DefaultEpilogueISK_SL_SL_NS1H_6thread17LinearCombinationISK_Li1EffLNS1M_9ScaleType4KindE0ELNS_15FloatRoundStyleE2ESK_EENS1_15EpilogueDefaultEEEEEvvEEEEvNT_6ParamsE)
        /*0020*/ 	.word	0x00000000
.L_19:


//--------------------- .nv.compat                --------------------------
	.section	.nv.compat,"",@"SHT_CUDA_COMPAT_INFO"
	.align	4
        /*0000*/ 	.byte	0x02, 0x09, 0x01, 0x00, 0x02, 0x02, 0x04, 0x00, 0x02, 0x05, 0x05, 0x00, 0x03, 0x07, 0x01, 0x01
        /*0010*/ 	.byte	0x02, 0x03, 0x01, 0x00, 0x02, 0x06, 0x01, 0x00, 0x04, 0x0b, 0x08, 0x00, 0x00, 0x00, 0x00, 0x00
        /*0020*/ 	.byte	0x00, 0x00, 0x00, 0x00


//--------------------- .nv.info._ZN7cutlass13device_kernelINS_4gemm6kernel13GemmUniversalIN4cute5tupleIJiiiiEEENS1_10collective13CollectiveMmaINS1_34MainloopSm90TmaGmmaWarpSpecializedILi2ENS5_IJNS4_1CILi2EEENSA_ILi1EEESC_EEENS1_35KernelTmaWarpSpecializedCooperativeEEENS5_IJNSA_ILi192EEENSA_ILi16EEENSA_ILi256EEEEEENS_6half_tENS5_IJlSC_lEEESK_SL_NS4_8TiledMMAINS4_8MMA_AtomIJNS4_4SM904GMMA25MMA_64x16x16_F32F16F16_SSILNSP_5MajorE0ELSR_0ELNSP_7ScaleInE1ELSS_1EEEEEENS4_6LayoutISD_NS5_IJSC_NSA_ILi0EEESW_EEEEENS5_IJNS4_10UnderscoreESZ_SZ_EEEEENS4_13SM90_TMA_LOADENS4_14ComposedLayoutINS4_7SwizzleILi3ELi4ELi3EEENS4_18smem_ptr_flag_bitsILi16EEENSV_INS5_IJNSA_ILi8EEENSA_ILi64EEEEEENS5_IJS19_SC_EEEEEEEvNS4_8identityENS4_23SM90_TMA_LOAD_MULTICASTES1D_vS1E_EENS_8epilogue10collective6detail29Sm90TmaWarpSpecializedAdapterINS1I_15DefaultEpilogueISK_SL_SL_NS1H_6thread17LinearCombinationISK_Li1EffLNS1M_9ScaleType4KindE0ELNS_15FloatRoundStyleE2ESK_EENS1_15EpilogueDefaultEEEEEvvEEEEvNT_6ParamsE --------------------------
	.section	.nv.info._ZN7cutlass13device_kernelINS_4gemm6kernel13GemmUniversalIN4cute5tupleIJiiiiEEENS1_10collective13CollectiveMmaINS1_34MainloopSm90TmaGmmaWarpSpecializedILi2ENS5_IJNS4_1CILi2EEENSA_ILi1EEESC_EEENS1_35KernelTmaWarpSpecializedCooperativeEEENS5_IJNSA_ILi192EEENSA_ILi16EEENSA_ILi256EEEEEENS_6half_tENS5_IJlSC_lEEESK_SL_NS4_8TiledMMAINS4_8MMA_AtomIJNS4_4SM904GMMA25MMA_64x16x16_F32F16F16_SSILNSP_5MajorE0ELSR_0ELNSP_7ScaleInE1ELSS_1EEEEEENS4_6LayoutISD_NS5_IJSC_NSA_ILi0EEESW_EEEEENS5_IJNS4_10UnderscoreESZ_SZ_EEEEENS4_13SM90_TMA_LOADENS4_14ComposedLayoutINS4_7SwizzleILi3ELi4ELi3EEENS4_18smem_ptr_flag_bitsILi16EEENSV_INS5_IJNSA_ILi8EEENSA_ILi64EEEEEENS5_IJS19_SC_EEEEEEEvNS4_8identityENS4_23SM90_TMA_LOAD_MULTICASTES1D_vS1E_EENS_8epilogue10collective6detail29Sm90TmaWarpSpecializedAdapterINS1I_15DefaultEpilogueISK_SL_SL_NS1H_6thread17LinearCombinationISK_Li1EffLNS1M_9ScaleType4KindE0ELNS_15FloatRoundStyleE2ESK_EENS1_15EpilogueDefaultEEEEEvvEEEEvNT_6ParamsE,"",@"SHT_CUDA_INFO"
	.sectionflags	@""
	.align	4


	//----- nvinfo : EIATTR_CUDA_API_VERSION
	.align		4
        /*0000*/ 	.byte	0x04, 0x37
        /*0002*/ 	.short	(.L_21 - .L_20)
.L_20:
        /*0004*/ 	.word	0x00000082


	//----- nvinfo : EIATTR_KPARAM_INFO
	.align		4
.L_21:
        /*0008*/ 	.byte	0x04, 0x17
        /*000a*/ 	.short	(.L_23 - .L_22)
.L_22:
        /*000c*/ 	.word	0x00000000
        /*0010*/ 	.short	0x0000
        /*0012*/ 	.short	0x0070
        /*0014*/ 	.byte	0x00, 0xf0, 0x01, 0x10


	//----- nvinfo : EIATTR_SPARSE_MMA_MASK
	.align		4
.L_23:
        /*0018*/ 	.byte	0x03, 0x50
        /*001a*/ 	.short	0x0000


	//----- nvinfo : EIATTR_MAXREG_COUNT
	.align		4
        /*001c*/ 	.byte	0x03, 0x1b
        /*001e*/ 	.short	0x00a8


	//----- nvinfo : EIATTR_NUM_BARRIERS
	.align		4
        /*0020*/ 	.byte	0x02, 0x4c
        /*0022*/ 	.byte	0x01
	.zero		1


	//----- nvinfo : EIATTR_EXTERNS
	.align		4
        /*0024*/ 	.byte	0x04, 0x0f
        /*0026*/ 	.short	(.L_25 - .L_24)


	//   ....[0]....
	.align		4
.L_24:
        /*0028*/ 	.word	index@(__assertfail)


	//----- nvinfo : EIATTR_MERCURY_ISA_VERSION
	.align		4
.L_25:
        /*002c*/ 	.byte	0x03, 0x5f
        /*002e*/ 	.short	0x0101


	//----- nvinfo : EIATTR_INT_WARP_WIDE_INSTR_OFFSETS
	.align		4
        /*0030*/ 	.byte	0x04, 0x31
        /*0032*/ 	.short	(.L_27 - .L_26)


	//   ....[0]....
.L_26:
        /*0034*/ 	.word	0x00000440


	//   ....[1]....
        /*0038*/ 	.word	0x00000470


	//   ....[2]....
        /*003c*/ 	.word	0x00000630


	//   ....[3]....
        /*0040*/ 	.word	0x00003340


	//----- nvinfo : EIATTR_COOP_GROUP_MASK_REGIDS
	.align		4
.L_27:
        /*0044*/ 	.byte	0x04, 0x29
        /*0046*/ 	.short	(.L_29 - .L_28)


	//   ....[0]....
.L_28:
        /*0048*/ 	.word	0xffffffff


	//   ....[1]....
        /*004c*/ 	.word	0xffffffff


	//   ....[2]....
        /*0050*/ 	.word	0xffffffff


	//   ....[3]....
        /*0054*/ 	.word	0xffffffff


	//   ....[4]....
        /*0058*/ 	.word	0xffffffff


	//   ....[5]....
        /*005c*/ 	.word	0xffffffff


	//----- nvinfo : EIATTR_COOP_GROUP_INSTR_OFFSETS
	.align		4
.L_29:
        /*0060*/ 	.byte	0x04, 0x28
        /*0062*/ 	.short	(.L_31 - .L_30)


	//   ....[0]....
.L_30:
        /*0064*/ 	.word	0x00000060


	//   ....[1]....
        /*0068*/ 	.word	0x00000070


	//   ....[2]....
        /*006c*/ 	.word	0x00000130


	//   ....[3]....
        /*0070*/ 	.word	0x00000290


	//   ....[4]....
        /*0074*/ 	.word	0x000007b0


	//   ....[5]....
        /*0078*/ 	.word	0x00001220


	//----- nvinfo : EIATTR_REG_RECONFIG
	.align		4
.L_31:
        /*007c*/ 	.byte	0x01, 0x54
	.zero		2


	//----- nvinfo : EIATTR_SYSCALL_OFFSETS
	.align		4
        /*0080*/ 	.byte	0x04, 0x46
        /*0082*/ 	.short	(.L_33 - .L_32)


	//   ....[0]....
.L_32:
        /*0084*/ 	.word	0x000013e0


	//----- nvinfo : EIATTR_MBARRIER_INSTR_OFFSETS
	.align		4
.L_33:
        /*0088*/ 	.byte	0x04, 0x39
        /*008a*/ 	.short	(.L_35 - .L_34)


	//   ....[0]....
.L_34:
        /*008c*/ 	.word	0x00000230
        /*0090*/ 	.word	0x000000ff
        /*0094*/ 	.word	0x00000000
        /*0098*/ 	.short	0x0100
        /*009a*/ 	.byte	0x08
	.zero		1


	//   ....[1]....
        /*009c*/ 	.word	0x00000240
        /*00a0*/ 	.word	0x000000ff
        /*00a4*/ 	.word	0x00000010
        /*00a8*/ 	.short	0x0100
        /*00aa*/ 	.byte	0x08
	.zero		1


	//   ....[2]....
        /*00ac*/ 	.word	0x00000250
        /*00b0*/ 	.word	0x000000ff
        /*00b4*/ 	.word	0x00000008
        /*00b8*/ 	.short	0x0100
        /*00ba*/ 	.byte	0x08
	.zero		1


	//   ....[3]....
        /*00bc*/ 	.word	0x00000260
        /*00c0*/ 	.word	0x000000ff
        /*00c4*/ 	.word	0x00000018
        /*00c8*/ 	.short	0x0100
        /*00ca*/ 	.byte	0x08
	.zero		1


	//   ....[4]....
        /*00cc*/ 	.word	0x000006b0
        /*00d0*/ 	.word	0x000000ff
        /*00d4*/ 	.word	0x00000030
        /*00d8*/ 	.short	0x0100
        /*00da*/ 	.byte	0x06
	.zero		1


	//   ....[5]....
        /*00dc*/ 	.word	0x00000740
        /*00e0*/ 	.word	0x000000ff
        /*00e4*/ 	.word	0x00000038
        /*00e8*/ 	.short	0x0100
        /*00ea*/ 	.byte	0x06
	.zero		1


	//   ....[6]....
        /*00ec*/ 	.word	0x000014a0
        /*00f0*/ 	.word	0x00000003
        /*00f4*/ 	.word	0x00000000
        /*00f8*/ 	.short	0x010a
        /*00fa*/ 	.byte	0x3f
	.zero		1


	//   ....[7]....
        /*00fc*/ 	.word	0x000014e0
        /*0100*/ 	.word	0x00000003
        /*0104*/ 	.word	0x00000000
        /*0108*/ 	.short	0x010a
        /*010a*/ 	.byte	0x3f
	.zero		1


	//   ....[8]....
        /*010c*/ 	.word	0x00002400
        /*0110*/ 	.word	0x00000005
        /*0114*/ 	.word	0x00000000
        /*0118*/ 	.short	0x010a
        /*011a*/ 	.byte	0x3f
	.zero		1


	//   ....[9]....
        /*011c*/ 	.word	0x00002440
        /*0120*/ 	.word	0x00000005
        /*0124*/ 	.word	0x00000000
        /*0128*/ 	.short	0x010a
        /*012a*/ 	.byte	0x3f
	.zero		1


	//   ....[10]....
        /*012c*/ 	.word	0x000031e0
        /*0130*/ 	.word	0x00000005
        /*0134*/ 	.word	0x00000000
        /*0138*/ 	.short	0x0101
        /*013a*/ 	.byte	0x3f
	.zero		1


	//   ....[11]....
        /*013c*/ 	.word	0x000033c0
        /*0140*/ 	.word	0x00000003
        /*0144*/ 	.word	0x00000000
        /*0148*/ 	.short	0x0101
        /*014a*/ 	.byte	0x3f
	.zero		1


	//   ....[12]....
        /*014c*/ 	.word	0x00005c00
        /*0150*/ 	.word	0x00000009
        /*0154*/ 	.word	0x00000010
        /*0158*/ 	.short	0x010a
        /*015a*/ 	.byte	0x3f
	.zero		1


	//   ....[13]....
        /*015c*/ 	.word	0x000061e0
        /*0160*/ 	.word	0x00000004
        /*0164*/ 	.word	0x00000038
        /*0168*/ 	.short	0x0101
        /*016a*/ 	.byte	0x3f
	.zero		1


	//   ....[14]....
        /*016c*/ 	.word	0x00006900
        /*0170*/ 	.word	0x00000007
        /*0174*/ 	.word	0x00000000
        /*0178*/ 	.short	0x010a
        /*017a*/ 	.byte	0x3f
	.zero		1


	//   ....[15]....
        /*017c*/ 	.word	0x00006980
        /*0180*/ 	.word	0x00000003
        /*0184*/ 	.word	0x00000000
        /*0188*/ 	.short	0x010a
        /*018a*/ 	.byte	0x3f
	.zero		1


	//   ....[16]....
        /*018c*/ 	.word	0x000069e0
        /*0190*/ 	.word	0x00000003
        /*0194*/ 	.word	0x00000000
        /*0198*/ 	.short	0x010a
        /*019a*/ 	.byte	0x3f
	.zero		1


	//   ....[17]....
        /*019c*/ 	.word	0x00006a30
        /*01a0*/ 	.word	0x00000005
        /*01a4*/ 	.word	0x00000000
        /*01a8*/ 	.short	0x010a
        /*01aa*/ 	.byte	0x3f
	.zero		1


	//   ....[18]....
        /*01ac*/ 	.word	0x00006b00
        /*01b0*/ 	.word	0x00000009
        /*01b4*/ 	.word	0x00000010
        /*01b8*/ 	.short	0x010a
        /*01ba*/ 	.byte	0x3f
	.zero		1


	//   ....[19]....
        /*01bc*/ 	.word	0x00006bd0
        /*01c0*/ 	.word	0x00000007
        /*01c4*/ 	.word	0x00000000
        /*01c8*/ 	.short	0x010a
        /*01ca*/ 	.byte	0x3f
	.zero		1


	//----- nvinfo : EIATTR_NUM_MBARRIERS
	.align		4
.L_35:
        /*01cc*/ 	.byte	0x03, 0x38
        /*01ce*/ 	.short	0x0006


	//----- nvinfo : EIATTR_EXIT_INSTR_OFFSETS
	.align		4
        /*01d0*/ 	.byte	0x04, 0x1c
        /*01d2*/ 	.short	(.L_37 - .L_36)


	//   ....[0]....
.L_36:
        /*01d4*/ 	.word	0x00000920


	//   ....[1]....
        /*01d8*/ 	.word	0x00001150


	//   ....[2]....
        /*01dc*/ 	.word	0x00005320


	//   ....[3]....
        /*01e0*/ 	.word	0x000058a0


	//   ....[4]....
        /*01e4*/ 	.word	0x000069d0


	//----- nvinfo : EIATTR_MAX_THREADS
	.align		4
.L_37:
        /*01e8*/ 	.byte	0x04, 0x05
        /*01ea*/ 	.short	(.L_39 - .L_38)
.L_38:
        /*01ec*/ 	.word	0x00000180
        /*01f0*/ 	.word	0x00000001
        /*01f4*/ 	.word	0x00000001


	//----- nvinfo : EIATTR_CRS_STACK_SIZE
	.align		4
.L_39:
        /*01f8*/ 	.byte	0x04, 0x1e
        /*01fa*/ 	.short	(.L_41 - .L_40)
.L_40:
        /*01fc*/ 	.word	0x00000000


	//----- nvinfo : EIATTR_CBANK_PARAM_SIZE
	.align		4
.L_41:
        /*0200*/ 	.byte	0x03, 0x19
        /*0202*/ 	.short	0x0470


	//----- nvinfo : EIATTR_PARAM_CBANK
	.align		4
        /*0204*/ 	.byte	0x04, 0x0a
        /*0206*/ 	.short	(.L_43 - .L_42)
	.align		4
.L_42:
        /*0208*/ 	.word	index@(.nv.constant0._ZN7cutlass13device_kernelINS_4gemm6kernel13GemmUniversalIN4cute5tupleIJiiiiEEENS1_10collective13CollectiveMmaINS1_34MainloopSm90TmaGmmaWarpSpecializedILi2ENS5_IJNS4_1CILi2EEENSA_ILi1EEESC_EEENS1_35KernelTmaWarpSpecializedCooperativeEEENS5_IJNSA_ILi192EEENSA_ILi16EEENSA_ILi256EEEEEENS_6half_tENS5_IJlSC_lEEESK_SL_NS4_8TiledMMAINS4_8MMA_AtomIJNS4_4SM904GMMA25MMA_64x16x16_F32F16F16_SSILNSP_5MajorE0ELSR_0ELNSP_7ScaleInE1ELSS_1EEEEEENS4_6LayoutISD_NS5_IJSC_NSA_ILi0EEESW_EEEEENS5_IJNS4_10UnderscoreESZ_SZ_EEEEENS4_13SM90_TMA_LOADENS4_14ComposedLayoutINS4_7SwizzleILi3ELi4ELi3EEENS4_18smem_ptr_flag_bitsILi16EEENSV_INS5_IJNSA_ILi8EEENSA_ILi64EEEEEENS5_IJS19_SC_EEEEEEEvNS4_8identityENS4_23SM90_TMA_LOAD_MULTICASTES1D_vS1E_EENS_8epilogue10collective6detail29Sm90TmaWarpSpecializedAdapterINS1I_15DefaultEpilogueISK_SL_SL_NS1H_6thread17LinearCombinationISK_Li1EffLNS1M_9ScaleType4KindE0ELNS_15FloatRoundStyleE2ESK_EENS1_15EpilogueDefaultEEEEEvvEEEEvNT_6ParamsE)
        /*020c*/ 	.short	0x0210
        /*020e*/ 	.short	0x0470


	//----- nvinfo : EIATTR_SW_WAR
	.align		4
.L_43:
        /*0210*/ 	.byte	0x04, 0x36
        /*0212*/ 	.short	(.L_45 - .L_44)
.L_44:
        /*0214*/ 	.word	0x00000008
.L_45:


//--------------------- .nv.callgraph             --------------------------
	.section	.nv.callgraph,"",@"SHT_CUDA_CALLGRAPH"
	.align	4
	.sectionentsize	8
	.align		4
        /*0000*/ 	.word	0x00000000
	.align		4
        /*0004*/ 	.word	0xffffffff
	.align		4
        /*0008*/ 	.word	index@(_ZN7cutlass13device_kernelINS_4gemm6kernel13GemmUniversalIN4cute5tupleIJiiiiEEENS1_10collective13CollectiveMmaINS1_34MainloopSm90TmaGmmaWarpSpecializedILi2ENS5_IJNS4_1CILi2EEENSA_ILi1EEESC_EEENS1_35KernelTmaWarpSpecializedCooperativeEEENS5_IJNSA_ILi192EEENSA_ILi16EEENSA_ILi256EEEEEENS_6half_tENS5_IJlSC_lEEESK_SL_NS4_8TiledMMAINS4_8MMA_AtomIJNS4_4SM904GMMA25MMA_64x16x16_F32F16F16_SSILNSP_5MajorE0ELSR_0ELNSP_7ScaleInE1ELSS_1EEEEEENS4_6LayoutISD_NS5_IJSC_NSA_ILi0EEESW_EEEEENS5_IJNS4_10UnderscoreESZ_SZ_EEEEENS4_13SM90_TMA_LOADENS4_14ComposedLayoutINS4_7SwizzleILi3ELi4ELi3EEENS4_18smem_ptr_flag_bitsILi16EEENSV_INS5_IJNSA_ILi8EEENSA_ILi64EEEEEENS5_IJS19_SC_EEEEEEEvNS4_8identityENS4_23SM90_TMA_LOAD_MULTICASTES1D_vS1E_EENS_8epilogue10collective6detail29Sm90TmaWarpSpecializedAdapterINS1I_15DefaultEpilogueISK_SL_SL_NS1H_6thread17LinearCombinationISK_Li1EffLNS1M_9ScaleType4KindE0ELNS_15FloatRoundStyleE2ESK_EENS1_15EpilogueDefaultEEEEEvvEEEEvNT_6ParamsE)
	.align		4
        /*000c*/ 	.word	index@(__assertfail)
	.align		4
        /*0010*/ 	.word	0x00000000
	.align		4
        /*0014*/ 	.word	0xfffffffe
	.align		4
        /*0018*/ 	.word	0x00000000
	.align		4
        /*001c*/ 	.word	0xfffffffd
	.align		4
        /*0020*/ 	.word	0x00000000
	.align		4
        /*0024*/ 	.word	0xfffffffc


//--------------------- .nv.constant4             --------------------------
	.section	.nv.constant4,"a",@progbits
	.align	8
	.align		8
.nv.constant4:
        /*0000*/ 	.dword	__assertfail
	.align		8
        /*0008*/ 	.dword	__unnamed_1
	.align		8
        /*0010*/ 	.dword	_ZN39_INTERNAL_4b7cfd2b_4_k_cu_d5d12c1e_69994cuda3std3__45__cpo5beginE
	.align		8
        /*0018*/ 	.dword	_ZN39_INTERNAL_4b7cfd2b_4_k_cu_d5d12c1e_69994cuda3std3__45__cpo3endE
	.align		8
        /*0020*/ 	.dword	_ZN39_INTERNAL_4b7cfd2b_4_k_cu_d5d12c1e_69994cuda3std3__45__cpo6cbeginE
	.align		8
        /*0028*/ 	.dword	_ZN39_INTERNAL_4b7cfd2b_4_k_cu_d5d12c1e_69994cuda3std3__45__cpo4cendE
	.align		8
        /*0030*/ 	.dword	_ZN39_INTERNAL_4b7cfd2b_4_k_cu_d5d12c1e_69994cuda3std3__441_GLOBAL__N__4b7cfd2b_4_k_cu_d5d12c1e_69996ignoreE
	.align		8
        /*0038*/ 	.dword	_ZN39_INTERNAL_4b7cfd2b_4_k_cu_d5d12c1e_69994cuda3std3__419piecewise_constructE
	.align		8
        /*0040*/ 	.dword	_ZN39_INTERNAL_4b7cfd2b_4_k_cu_d5d12c1e_69994cuda3std3__48in_placeE
	.align		8
        /*0048*/ 	.dword	_ZN39_INTERNAL_4b7cfd2b_4_k_cu_d5d12c1e_69994cuda3std6ranges3__45__cpo4swapE
	.align		8
        /*0050*/ 	.dword	_ZN39_INTERNAL_4b7cfd2b_4_k_cu_d5d12c1e_69994cuda3std6ranges3__45__cpo9iter_moveE
	.align		8
        /*0058*/ 	.dword	_ZN39_INTERNAL_4b7cfd2b_4_k_cu_d5d12c1e_69994cute7productE
	.align		8
        /*0060*/ 	.dword	_ZN39_INTERNAL_4b7cfd2b_4_k_cu_d5d12c1e_69994cute1_E
	.align		8
        /*0068*/ 	.dword	$str$22
	.align		8
        /*0070*/ 	.dword	$str$23


//--------------------- .text._ZN7cutlass13device_kernelINS_4gemm6kernel13GemmUniversalIN4cute5tupleIJiiiiEEENS1_10collective13CollectiveMmaINS1_34MainloopSm90TmaGmmaWarpSpecializedILi2ENS5_IJNS4_1CILi2EEENSA_ILi1EEESC_EEENS1_35KernelTmaWarpSpecializedCooperativeEEENS5_IJNSA_ILi192EEENSA_ILi16EEENSA_ILi256EEEEEENS_6half_tENS5_IJlSC_lEEESK_SL_NS4_8TiledMMAINS4_8MMA_AtomIJNS4_4SM904GMMA25MMA_64x16x16_F32F16F16_SSILNSP_5MajorE0ELSR_0ELNSP_7ScaleInE1ELSS_1EEEEEENS4_6LayoutISD_NS5_IJSC_NSA_ILi0EEESW_EEEEENS5_IJNS4_10UnderscoreESZ_SZ_EEEEENS4_13SM90_TMA_LOADENS4_14ComposedLayoutINS4_7SwizzleILi3ELi4ELi3EEENS4_18smem_ptr_flag_bitsILi16EEENSV_INS5_IJNSA_ILi8EEENSA_ILi64EEEEEENS5_IJS19_SC_EEEEEEEvNS4_8identityENS4_23SM90_TMA_LOAD_MULTICASTES1D_vS1E_EENS_8epilogue10collective6detail29Sm90TmaWarpSpecializedAdapterINS1I_15DefaultEpilogueISK_SL_SL_NS1H_6thread17LinearCombinationISK_Li1EffLNS1M_9ScaleType4KindE0ELNS_15FloatRoundStyleE2ESK_EENS1_15EpilogueDefaultEEEEEvvEEEEvNT_6ParamsE --------------------------
	.section	.text._ZN7cutlass13device_kernelINS_4gemm6kernel13GemmUniversalIN4cute5tupleIJiiiiEEENS1_10collective13CollectiveMmaINS1_34MainloopSm90TmaGmmaWarpSpecializedILi2ENS5_IJNS4_1CILi2EEENSA_ILi1EEESC_EEENS1_35KernelTmaWarpSpecializedCooperativeEEENS5_IJNSA_ILi192EEENSA_ILi16EEENSA_ILi256EEEEEENS_6half_tENS5_IJlSC_lEEESK_SL_NS4_8TiledMMAINS4_8MMA_AtomIJNS4_4SM904GMMA25MMA_64x16x16_F32F16F16_SSILNSP_5MajorE0ELSR_0ELNSP_7ScaleInE1ELSS_1EEEEEENS4_6LayoutISD_NS5_IJSC_NSA_ILi0EEESW_EEEEENS5_IJNS4_10UnderscoreESZ_SZ_EEEEENS4_13SM90_TMA_LOADENS4_14ComposedLayoutINS4_7SwizzleILi3ELi4ELi3EEENS4_18smem_ptr_flag_bitsILi16EEENSV_INS5_IJNSA_ILi8EEENSA_ILi64EEEEEENS5_IJS19_SC_EEEEEEEvNS4_8identityENS4_23SM90_TMA_LOAD_MULTICASTES1D_vS1E_EENS_8epilogue10collective6detail29Sm90TmaWarpSpecializedAdapterINS1I_15DefaultEpilogueISK_SL_SL_NS1H_6thread17LinearCombinationISK_Li1EffLNS1M_9ScaleType4KindE0ELNS_15FloatRoundStyleE2ESK_EENS1_15EpilogueDefaultEEEEEvvEEEEvNT_6ParamsE,"ax",@progbits
	.align	128
.text._ZN7cutlass13device_kernelINS_4gemm6kernel13GemmUniversalIN4cute5tupleIJiiiiEEENS1_10collective13CollectiveMmaINS1_34MainloopSm90TmaGmmaWarpSpecializedILi2ENS5_IJNS4_1CILi2EEENSA_ILi1EEESC_EEENS1_35KernelTmaWarpSpecializedCooperativeEEENS5_IJNSA_ILi192EEENSA_ILi16EEENSA_ILi256EEEEEENS_6half_tENS5_IJlSC_lEEESK_SL_NS4_8TiledMMAINS4_8MMA_AtomIJNS4_4SM904GMMA25MMA_64x16x16_F32F16F16_SSILNSP_5MajorE0ELSR_0ELNSP_7ScaleInE1ELSS_1EEEEEENS4_6LayoutISD_NS5_IJSC_NSA_ILi0EEESW_EEEEENS5_IJNS4_10UnderscoreESZ_SZ_EEEEENS4_13SM90_TMA_LOADENS4_14ComposedLayoutINS4_7SwizzleILi3ELi4ELi3EEENS4_18smem_ptr_flag_bitsILi16EEENSV_INS5_IJNSA_ILi8EEENSA_ILi64EEEEEENS5_IJS19_SC_EEEEEEEvNS4_8identityENS4_23SM90_TMA_LOAD_MULTICASTES1D_vS1E_EENS_8epilogue10collective6detail29Sm90TmaWarpSpecializedAdapterINS1I_15DefaultEpilogueISK_SL_SL_NS1H_6thread17LinearCombinationISK_Li1EffLNS1M_9ScaleType4KindE0ELNS_15FloatRoundStyleE2ESK_EENS1_15EpilogueDefaultEEEEEvvEEEEvNT_6ParamsE:
        .type           _ZN7cutlass13device_kernelINS_4gemm6kernel13GemmUniversalIN4cute5tupleIJiiiiEEENS1_10collective13CollectiveMmaINS1_34MainloopSm90TmaGmmaWarpSpecializedILi2ENS5_IJNS4_1CILi2EEENSA_ILi1EEESC_EEENS1_35KernelTmaWarpSpecializedCooperativeEEENS5_IJNSA_ILi192EEENSA_ILi16EEENSA_ILi256EEEEEENS_6half_tENS5_IJlSC_lEEESK_SL_NS4_8TiledMMAINS4_8MMA_AtomIJNS4_4SM904GMMA25MMA_64x16x16_F32F16F16_SSILNSP_5MajorE0ELSR_0ELNSP_7ScaleInE1ELSS_1EEEEEENS4_6LayoutISD_NS5_IJSC_NSA_ILi0EEESW_EEEEENS5_IJNS4_10UnderscoreESZ_SZ_EEEEENS4_13SM90_TMA_LOADENS4_14ComposedLayoutINS4_7SwizzleILi3ELi4ELi3EEENS4_18smem_ptr_flag_bitsILi16EEENSV_INS5_IJNSA_ILi8EEENSA_ILi64EEEEEENS5_IJS19_SC_EEEEEEEvNS4_8identityENS4_23SM90_TMA_LOAD_MULTICASTES1D_vS1E_EENS_8epilogue10collective6detail29Sm90TmaWarpSpecializedAdapterINS1I_15DefaultEpilogueISK_SL_SL_NS1H_6thread17LinearCombinationISK_Li1EffLNS1M_9ScaleType4KindE0ELNS_15FloatRoundStyleE2ESK_EENS1_15EpilogueDefaultEEEEEvvEEEEvNT_6ParamsE,@function
        .size           _ZN7cutlass13device_kernelINS_4gemm6kernel13GemmUniversalIN4cute5tupleIJiiiiEEENS1_10collective13CollectiveMmaINS1_34MainloopSm90TmaGmmaWarpSpecializedILi2ENS5_IJNS4_1CILi2EEENSA_ILi1EEESC_EEENS1_35KernelTmaWarpSpecializedCooperativeEEENS5_IJNSA_ILi192EEENSA_ILi16EEENSA_ILi256EEEEEENS_6half_tENS5_IJlSC_lEEESK_SL_NS4_8TiledMMAINS4_8MMA_AtomIJNS4_4SM904GMMA25MMA_64x16x16_F32F16F16_SSILNSP_5MajorE0ELSR_0ELNSP_7ScaleInE1ELSS_1EEEEEENS4_6LayoutISD_NS5_IJSC_NSA_ILi0EEESW_EEEEENS5_IJNS4_10UnderscoreESZ_SZ_EEEEENS4_13SM90_TMA_LOADENS4_14ComposedLayoutINS4_7SwizzleILi3ELi4ELi3EEENS4_18smem_ptr_flag_bitsILi16EEENSV_INS5_IJNSA_ILi8EEENSA_ILi64EEEEEENS5_IJS19_SC_EEEEEEEvNS4_8identityENS4_23SM90_TMA_LOAD_MULTICASTES1D_vS1E_EENS_8epilogue10collective6detail29Sm90TmaWarpSpecializedAdapterINS1I_15DefaultEpilogueISK_SL_SL_NS1H_6thread17LinearCombinationISK_Li1EffLNS1M_9ScaleType4KindE0ELNS_15FloatRoundStyleE2ESK_EENS1_15EpilogueDefaultEEEEEvvEEEEvNT_6ParamsE,(.L_x_95 - _ZN7cutlass13device_kernelINS_4gemm6kernel13GemmUniversalIN4cute5tupleIJiiiiEEENS1_10collective13CollectiveMmaINS1_34MainloopSm90TmaGmmaWarpSpecializedILi2ENS5_IJNS4_1CILi2EEENSA_ILi1EEESC_EEENS1_35KernelTmaWarpSpecializedCooperativeEEENS5_IJNSA_ILi192EEENSA_ILi16EEENSA_ILi256EEEEEENS_6half_tENS5_IJlSC_lEEESK_SL_NS4_8TiledMMAINS4_8MMA_AtomIJNS4_4SM904GMMA25MMA_64x16x16_F32F16F16_SSILNSP_5MajorE0ELSR_0ELNSP_7ScaleInE1ELSS_1EEEEEENS4_6LayoutISD_NS5_IJSC_NSA_ILi0EEESW_EEEEENS5_IJNS4_10UnderscoreESZ_SZ_EEEEENS4_13SM90_TMA_LOADENS4_14ComposedLayoutINS4_7SwizzleILi3ELi4ELi3EEENS4_18smem_ptr_flag_bitsILi16EEENSV_INS5_IJNSA_ILi8EEENSA_ILi64EEEEEENS5_IJS19_SC_EEEEEEEvNS4_8identityENS4_23SM90_TMA_LOAD_MULTICASTES1D_vS1E_EENS_8epilogue10collective6detail29Sm90TmaWarpSpecializedAdapterINS1I_15DefaultEpilogueISK_SL_SL_NS1H_6thread17LinearCombinationISK_Li1EffLNS1M_9ScaleType4KindE0ELNS_15FloatRoundStyleE2ESK_EENS1_15EpilogueDefaultEEEEEvvEEEEvNT_6ParamsE)
        .other          _ZN7cutlass13device_kernelINS_4gemm6kernel13GemmUniversalIN4cute5tupleIJiiiiEEENS1_10collective13CollectiveMmaINS1_34MainloopSm90TmaGmmaWarpSpecializedILi2ENS5_IJNS4_1CILi2EEENSA_ILi1EEESC_EEENS1_35KernelTmaWarpSpecializedCooperativeEEENS5_IJNSA_ILi192EEENSA_ILi16EEENSA_ILi256EEEEEENS_6half_tENS5_IJlSC_lEEESK_SL_NS4_8TiledMMAINS4_8MMA_AtomIJNS4_4SM904GMMA25MMA_64x16x16_F32F16F16_SSILNSP_5MajorE0ELSR_0ELNSP_7ScaleInE1ELSS_1EEEEEENS4_6LayoutISD_NS5_IJSC_NSA_ILi0EEESW_EEEEENS5_IJNS4_10UnderscoreESZ_SZ_EEEEENS4_13SM90_TMA_LOADENS4_14ComposedLayoutINS4_7SwizzleILi3ELi4ELi3EEENS4_18smem_ptr_flag_bitsILi16EEENSV_INS5_IJNSA_ILi8EEENSA_ILi64EEEEEENS5_IJS19_SC_EEEEEEEvNS4_8identityENS4_23SM90_TMA_LOAD_MULTICASTES1D_vS1E_EENS_8epilogue10collective6detail29Sm90TmaWarpSpecializedAdapterINS1I_15DefaultEpilogueISK_SL_SL_NS1H_6thread17LinearCombinationISK_Li1EffLNS1M_9ScaleType4KindE0ELNS_15FloatRoundStyleE2ESK_EENS1_15EpilogueDefaultEEEEEvvEEEEvNT_6ParamsE,@"STO_CUDA_ENTRY STV_DEFAULT"
_ZN7cutlass13device_kernelINS_4gemm6kernel13GemmUniversalIN4cute5tupleIJiiiiEEENS1_10collective13CollectiveMmaINS1_34MainloopSm90TmaGmmaWarpSpecializedILi2ENS5_IJNS4_1CILi2EEENSA_ILi1EEESC_EEENS1_35KernelTmaWarpSpecializedCooperativeEEENS5_IJNSA_ILi192EEENSA_ILi16EEENSA_ILi256EEEEEENS_6half_tENS5_IJlSC_lEEESK_SL_NS4_8TiledMMAINS4_8MMA_AtomIJNS4_4SM904GMMA25MMA_64x16x16_F32F16F16_SSILNSP_5MajorE0ELSR_0ELNSP_7ScaleInE1ELSS_1EEEEEENS4_6LayoutISD_NS5_IJSC_NSA_ILi0EEESW_EEEEENS5_IJNS4_10UnderscoreESZ_SZ_EEEEENS4_13SM90_TMA_LOADENS4_14ComposedLayoutINS4_7SwizzleILi3ELi4ELi3EEENS4_18smem_ptr_flag_bitsILi16EEENSV_INS5_IJNSA_ILi8EEENSA_ILi64EEEEEENS5_IJS19_SC_EEEEEEEvNS4_8identityENS4_23SM90_TMA_LOAD_MULTICASTES1D_vS1E_EENS_8epilogue10collective6detail29Sm90TmaWarpSpecializedAdapterINS1I_15DefaultEpilogueISK_SL_SL_NS1H_6thread17LinearCombinationISK_Li1EffLNS1M_9ScaleType4KindE0ELNS_15FloatRoundStyleE2ESK_EENS1_15EpilogueDefaultEEEEEvvEEEEvNT_6ParamsE:
[----:B------:R-:W0:Y:S01]  /*0000*/  LDC R1, c[0x0][0x28] ;  /* 0x00000a00ff017b82 */ /* 0x000e220000000800 */
[----:B------:R-:W1:Y:S01]  /*0010*/  S2R R18, SR_TID.X ;  /* 0x0000000000127919 */ /* 0x000e620000002100 */
[----:B------:R-:W-:Y:S01]  /*0020*/  ELECT P0, URZ, PT ;  /* 0x00000000003f782f */ /* 0x000fe20003800000 */
[----:B------:R-:W-:Y:S01]  /*0030*/  BSSY B0, `(.L_x_0) ;  /* 0x000000f000007945 */ /* 0x000fe20003800000 */
[--C-:B-1----:R-:W-:Y:S02]  /*0040*/  SHF.R.U32.HI R0, RZ, 0x5, R18.reuse ;  /* 0x00000005ff007819 */ /* 0x102fe40000011612 */
[----:B------:R-:W-:-:S03]  /*0050*/  SHF.R.U32.HI R3, RZ, 0x7, R18 ;  /* 0x00000007ff037819 */ /* 0x000fc60000011612 */
[----:B------:R-:W1:Y:S04]  /*0060*/  SHFL.IDX PT, R2, R0, RZ, 0x1f ;  /* 0x00001fff00027589 */ /* 0x000e6800000e0000 */
[----:B------:R2:W3:Y:S01]  /*0070*/  SHFL.IDX PT, R5, R3, RZ, 0x1f ;  /* 0x00001fff03057589 */ /* 0x0004e200000e0000 */
[----:B-1----:R-:W-:-:S13]  /*0080*/  ISETP.NE.OR P0, PT, R2, RZ, !P0 ;  /* 0x000000ff0200720c */ /* 0x002fda0004705670 */
[----:B0-23--:R-:W-:Y:S05]  /*0090*/  @P0 BRA `(.L_x_1) ;  /* 0x0000000000200947 */ /* 0x00dfea0003800000 */
[----:B------:R-:W-:Y:S02]  /*00a0*/  ULDC.64 UR4, c[0x0][0x198] ;  /* 0x0000660000047ab9 */ /* 0x000fe40000000a00 */
[----:B------:R-:W-:Y:S02]  /*00b0*/  UIADD3 UR6, UP0, UR4, 0xf0, URZ ;  /* 0x000000f004067890 */ /* 0x000fe4000ff1e03f */
[----:B------:R-:W-:Y:S02]  /*00c0*/  UIADD3 UR4, UP1, UR4, 0x1f0, URZ ;  /* 0x000001f004047890 */ /* 0x000fe4000ff3e03f */
[----:B------:R-:W-:Y:S02]  /*00d0*/  UIADD3.X UR7, URZ, UR5, URZ, UP0, !UPT ;  /* 0x000000053f077290 */ /* 0x000fe400087fe43f */
[----:B------:R-:W-:-:S07]  /*00e0*/  UIADD3.X UR5, URZ, UR5, URZ, UP1, !UPT ;  /* 0x000000053f057290 */ /* 0x000fce0008ffe43f */
[----:B------:R0:W-:Y:S02]  /*00f0*/  UTMACCTL.PF [UR6] ;  /* 0x00000000060079b9 */ /* 0x0001e40008040000 */
[----:B------:R0:W-:Y:S02]  /*0100*/  UTMACCTL.PF [UR4] ;  /* 0x00000000040079b9 */ /* 0x0001e40008040000 */
[----:B0-----:R-:W-:Y:S01]  /*0110*/  NOP ;  /* 0x0000000000007918 */ /* 0x001fe20000000000 */
.L_x_1:
[----:B------:R-:W-:Y:S05]  /*0120*/  BSYNC B0 ;  /* 0x0000000000007941 */ /* 0x000fea0003800000 */
.L_x_0:
[----:B------:R-:W0:Y:S02]  /*0130*/  SHFL.IDX PT, R3, R0, RZ, 0x1f ;  /* 0x00001fff00037589 */ /* 0x000e2400000e0000 */
[----:B0-----:R-:W-:-:S13]  /*0140*/  ISETP.NE.AND P0, PT, R3, RZ, PT ;  /* 0x000000ff0300720c */ /* 0x001fda0003f05270 */
[----:B------:R-:W-:Y:S05]  /*0150*/  @P0 BRA `(.L_x_2) ;  /* 0x0000000000480947 */ /* 0x000fea0003800000 */
[----:B------:R-:W0:Y:S01]  /*0160*/  S2UR UR8, SR_CgaCtaId ;  /* 0x00000000000879c3 */ /* 0x000e220000008800 */
[----:B------:R-:W-:Y:S01]  /*0170*/  UMOV UR4, 0x400 ;  /* 0x0000040000047882 */ /* 0x000fe20000000000 */
[----:B------:R-:W-:Y:S01]  /*0180*/  UMOV UR5, 0x1 ;  /* 0x0000000100057882 */ /* 0x000fe20000000000 */
[----:B------:R-:W-:Y:S01]  /*0190*/  UMOV UR6, 0x4 ;  /* 0x0000000400067882 */ /* 0x000fe20000000000 */
[----:B------:R-:W-:Y:S01]  /*01a0*/  ELECT P0, URZ, PT ;  /* 0x00000000003f782f */ /* 0x000fe20003800000 */
[----:B------:R-:W-:-:S04]  /*01b0*/  UIADD3 UR6, -UR6, 0x100000, URZ ;  /* 0x0010000006067890 */ /* 0x000fc8000fffe13f */
[----:B------:R-:W-:Y:S02]  /*01c0*/  USHF.L.U32 UR7, UR6, 0xb, URZ ;  /* 0x0000000b06077899 */ /* 0x000fe4000800063f */
[----:B------:R-:W-:Y:S02]  /*01d0*/  USHF.L.U32 UR6, UR6, 0x1, URZ ;  /* 0x0000000106067899 */ /* 0x000fe4000800063f */
[----:B0-----:R-:W-:Y:S02]  /*01e0*/  ULEA UR8, UR8, UR4, 0x18 ;  /* 0x0000000408087291 */ /* 0x001fe4000f8ec03f */
[----:B------:R-:W-:-:S04]  /*01f0*/  UIADD3 UR4, -UR5, 0x100000, URZ ;  /* 0x0010000005047890 */ /* 0x000fc8000fffe13f */
[----:B------:R-:W-:Y:S02]  /*0200*/  USHF.L.U32 UR5, UR4, 0xb, URZ ;  /* 0x0000000b04057899 */ /* 0x000fe4000800063f */
[----:B------:R-:W-:Y:S01]  /*0210*/  USHF.L.U32 UR4, UR4, 0x1, URZ ;  /* 0x0000000104047899 */ /* 0x000fe2000800063f */
[----:B------:R-:W0:Y:S11]  /*0220*/  FENCE.VIEW.ASYNC.S ;  /* 0x00000000000073c6 */ /* 0x000e360000000000 */
[----:B0-----:R0:W1:Y:S01]  /*0230*/  SYNCS.EXCH.64 URZ, [UR8], UR4 ;  /* 0x00000004083f75b2 */ /* 0x0010620008000100 */
[----:B------:R0:W2:Y:S01]  /*0240*/  SYNCS.EXCH.64 URZ, [UR8+0x10], UR6 ;  /* 0x00001006083f75b2 */ /* 0x0000a20008000100 */
[----:B------:R0:W3:Y:S01]  /*0250*/  SYNCS.EXCH.64 URZ, [UR8+0x8], UR4 ;  /* 0x00000804083f75b2 */ /* 0x0000e20008000100 */
[----:B------:R0:W4:Y:S01]  /*0260*/  SYNCS.EXCH.64 URZ, [UR8+0x18], UR6 ;  /* 0x00001806083f75b2 */ /* 0x0001220008000100 */
[----:B------:R-:W-:Y:S01]  /*0270*/  NOP ;  /* 0x0000000000007918 */ /* 0x000fe20000000000 */
.L_x_2:
[----:B------:R-:W-:Y:S01]  /*0280*/  SHF.R.S32.HI R7, RZ, 0x1f, R18 ;  /* 0x0000001fff077819 */ /* 0x000fe20000011412 */
[----:B------:R-:W5:Y:S01]  /*0290*/  SHFL.IDX PT, R0, R0, RZ, 0x1f ;  /* 0x00001fff00007589 */ /* 0x000f6200000e0000 */
[----:B0-----:R-:W0:Y:S01]  /*02a0*/  S2UR UR8, SR_CTAID.X ;  /* 0x00000000000879c3 */ /* 0x001e220000002500 */
[----:B------:R-:W-:Y:S02]  /*02b0*/  ELECT P0, URZ, PT ;  /* 0x00000000003f782f */ /* 0x000fe40003800000 */
[----:B------:R-:W-:Y:S01]  /*02c0*/  LEA.HI R7, R7, R18, RZ, 0x7 ;  /* 0x0000001207077211 */ /* 0x000fe200078f38ff */
[----:B------:R-:W1:Y:S01]  /*02d0*/  S2R R4, SR_CTAID.Y ;  /* 0x0000000000047919 */ /* 0x000e620000002600 */
[----:B------:R-:W-:Y:S01]  /*02e0*/  SHF.R.S32.HI R8, RZ, 0x1f, R3 ;  /* 0x0000001fff087819 */ /* 0x000fe20000011403 */
[----:B------:R-:W-:Y:S01]  /*02f0*/  ULDC UR4, c[0x0][0x150] ;  /* 0x0000540000047ab9 */ /* 0x000fe20000000800 */
[----:B------:R-:W-:Y:S01]  /*0300*/  LOP3.LUT R7, R7, 0xffffff80, RZ, 0xc0, !PT ;  /* 0xffffff8007077812 */ /* 0x000fe200078ec0ff */
[----:B------:R-:W-:Y:S01]  /*0310*/  NOP ;  /* 0x0000000000007918 */ /* 0x000fe20000000000 */
[----:B------:R-:W-:Y:S01]  /*0320*/  LEA.HI R8, R8, R3, RZ, 0x2 ;  /* 0x0000000308087211 */ /* 0x000fe200078f10ff */
[----:B------:R-:W2:Y:S01]  /*0330*/  LDC R10, c[0x0][0x144] ;  /* 0x00005100ff0a7b82 */ /* 0x000ea20000000800 */
[----:B------:R-:W-:Y:S01]  /*0340*/  NOP ;  /* 0x0000000000007918 */ /* 0x000fe20000000000 */
[----:B------:R-:W-:Y:S01]  /*0350*/  IMAD.IADD R6, R18, 0x1, -R7 ;  /* 0x0000000112067824 */ /* 0x000fe200078e0a07 */
[----:B------:R-:W-:Y:S01]  /*0360*/  LOP3.LUT R8, R8, 0x3ffffffc, RZ, 0xc0, !PT ;  /* 0x3ffffffc08087812 */ /* 0x000fe200078ec0ff */
[----:B------:R-:W-:Y:S01]  /*0370*/  IMAD.MOV.U32 R23, RZ, RZ, 0x1 ;  /* 0x00000001ff177424 */ /* 0x000fe200078e00ff */
[----:B------:R-:W-:-:S02]  /*0380*/  ISETP.NE.AND P3, PT, R5, RZ, PT ;  /* 0x000000ff0500720c */ /* 0x000fc40003f65270 */
[----:B------:R-:W-:Y:S01]  /*0390*/  SHF.R.S32.HI R7, RZ, 0x1f, R6 ;  /* 0x0000001fff077819 */ /* 0x000fe20000011406 */
[----:B------:R-:W-:Y:S01]  /*03a0*/  IMAD.IADD R8, R3, 0x1, -R8 ;  /* 0x0000000103087824 */ /* 0x000fe200078e0a08 */
[----:B------:R-:W3:Y:S02]  /*03b0*/  LDC R13, c[0x0][0x140] ;  /* 0x00005000ff0d7b82 */ /* 0x000ee40000000800 */
[----:B------:R-:W-:Y:S02]  /*03c0*/  LEA.HI R7, R7, R6, RZ, 0x3 ;  /* 0x0000000607077211 */ /* 0x000fe400078f18ff */
[----:B-----5:R-:W-:Y:S02]  /*03d0*/  ISETP.NE.OR P0, PT, R0, RZ, !P0 ;  /* 0x000000ff0000720c */ /* 0x020fe40004705670 */
[--C-:B------:R-:W-:Y:S02]  /*03e0*/  SHF.R.S32.HI R0, RZ, 0x3, R7.reuse ;  /* 0x00000003ff007819 */ /* 0x100fe40000011407 */
[----:B------:R-:W-:-:S02]  /*03f0*/  SHF.R.S32.HI R7, RZ, 0x1f, R7 ;  /* 0x0000001fff077819 */ /* 0x000fc40000011407 */
[----:B0-----:R-:W-:Y:S02]  /*0400*/  I2FP.F32.U32 R9, UR8 ;  /* 0x0000000800097c45 */ /* 0x001fe40008201000 */
[----:B------:R-:W-:-:S03]  /*0410*/  LEA.HI R7, R7, R0, RZ, 0x2 ;  /* 0x0000000007077211 */ /* 0x000fc600078f10ff */
[----:B------:R-:W-:Y:S01]  /*0420*/  FMUL R9, R9, UR4 ;  /* 0x0000000409097c20 */ /* 0x000fe20008400000 */
[----:B------:R-:W-:Y:S01]  /*0430*/  LOP3.LUT R7, R7, 0xfffffffc, RZ, 0xc0, !PT ;  /* 0xfffffffc07077812 */ /* 0x000fe200078ec0ff */
[----:B------:R-:W-:Y:S01]  /*0440*/  VOTEU.ALL UP0, P0 ;  /* 0x00000000003f7886 */ /* 0x000fe20000000000 */
[----:B-1----:R-:W-:Y:S01]  /*0450*/  I2FP.F32.U32 R3, R4 ;  /* 0x0000000400037245 */ /* 0x002fe20000201000 */
[----:B------:R-:W-:Y:S01]  /*0460*/  ULDC UR4, c[0x0][0x154] ;  /* 0x0000550000047ab9 */ /* 0x000fe20000000800 */
[----:B------:R-:W-:Y:S01]  /*0470*/  VOTEU.ALL UP1, P0 ;  /* 0x00000000003f7886 */ /* 0x000fe20000020000 */
[----:B------:R-:W0:Y:S01]  /*0480*/  F2I.U32.TRUNC.NTZ R9, R9 ;  /* 0x0000000900097305 */ /* 0x000e22000020f000 */
[----:B------:R-:W-:Y:S01]  /*0490*/  IMAD.IADD R7, R0, 0x1, -R7 ;  /* 0x0000000100077824 */ /* 0x000fe200078e0a07 */
[----:B------:R-:W1:Y:S01]  /*04a0*/  @!UP0 S2UR UR7, SR_CgaCtaId ;  /* 0x00000000000789c3 */ /* 0x000e620000008800 */
[----:B------:R-:W-:Y:S01]  /*04b0*/  FMUL R12, R3, UR4 ;  /* 0x00000004030c7c20 */ /* 0x000fe20008400000 */
[----:B------:R-:W-:Y:S01]  /*04c0*/  UMOV UR4, 0x20 ;  /* 0x0000002000047882 */ /* 0x000fe20000000000 */
[----:B------:R-:W-:Y:S01]  /*04d0*/  IMAD R8, R8, 0x4, R7 ;  /* 0x0000000408087824 */ /* 0x000fe200078e0207 */
[----:B------:R-:W-:Y:S01]  /*04e0*/  @!UP0 UMOV UR6, 0x400 ;  /* 0x0000040000068882 */ /* 0x000fe20000000000 */
[----:B------:R-:W-:-:S04]  /*04f0*/  @!UP0 UIADD3 UR4, -UR4, 0x100000, URZ ;  /* 0x0010000004048890 */ /* 0x000fc8000fffe13f */
[----:B------:R-:W-:Y:S02]  /*0500*/  @!UP0 USHF.L.U32 UR5, UR4, 0xb, URZ ;  /* 0x0000000b04058899 */ /* 0x000fe4000800063f */
[----:B------:R-:W-:Y:S01]  /*0510*/  @!UP0 USHF.L.U32 UR4, UR4, 0x1, URZ ;  /* 0x0000000104048899 */ /* 0x000fe2000800063f */
[----:B---3--:R-:W-:Y:S01]  /*0520*/  ISETP.EQ.U32.AND P2, PT, R13, 0x1, PT ;  /* 0x000000010d00780c */ /* 0x008fe20003f42070 */
[----:B------:R-:W3:Y:S01]  /*0530*/  F2I.U32.TRUNC.NTZ R12, R12 ;  /* 0x0000000c000c7305 */ /* 0x000ee2000020f000 */
[----:B------:R-:W-:Y:S01]  /*0540*/  LEA.HI R0, R8, R8, RZ, 0x1 ;  /* 0x0000000808007211 */ /* 0x000fe200078f08ff */
[----:B------:R-:W5:Y:S03]  /*0550*/  LDC R7, c[0x0][0x148] ;  /* 0x00005200ff077b82 */ /* 0x000f660000000800 */
[----:B------:R-:W-:Y:S01]  /*0560*/  LOP3.LUT R11, R0, 0xfffffffe, RZ, 0xc0, !PT ;  /* 0xfffffffe000b7812 */ /* 0x000fe200078ec0ff */
[----:B0-----:R-:W-:Y:S01]  /*0570*/  IMAD.MOV R15, RZ, RZ, -R9 ;  /* 0x000000ffff0f7224 */ /* 0x001fe200078e0a09 */
[----:B------:R-:W-:-:S03]  /*0580*/  SHF.R.S32.HI R9, RZ, 0x1f, R2 ;  /* 0x0000001fff097819 */ /* 0x000fc60000011402 */
[----:B--2---:R-:W-:Y:S01]  /*0590*/  IMAD R3, R10, R15, UR8 ;  /* 0x000000080a037e24 */ /* 0x004fe2000f8e020f */
[----:B------:R-:W-:Y:S01]  /*05a0*/  LEA.HI R9, R9, R2, RZ, 0x2 ;  /* 0x0000000209097211 */ /* 0x000fe200078f10ff */
[C---:B------:R-:W-:Y:S02]  /*05b0*/  IMAD.IADD R0, R8.reuse, 0x1, -R11 ;  /* 0x0000000108007824 */ /* 0x040fe400078e0a0b */
[----:B------:R-:W-:Y:S01]  /*05c0*/  IMAD.SHL.U32 R11, R8, 0x4, RZ ;  /* 0x00000004080b7824 */ /* 0x000fe200078e00ff */
[----:B------:R-:W-:Y:S01]  /*05d0*/  LOP3.LUT R9, R9, 0xfffffffc, RZ, 0xc0, !PT ;  /* 0xfffffffc09097812 */ /* 0x000fe200078ec0ff */
[----:B---3--:R-:W-:Y:S01]  /*05e0*/  IMAD.MOV R20, RZ, RZ, -R12 ;  /* 0x000000ffff147224 */ /* 0x008fe200078e0a0c */
[----:B------:R-:W-:Y:S01]  /*05f0*/  ISETP.NE.AND P4, PT, R0, R3, PT ;  /* 0x000000030000720c */ /* 0x000fe20003f85270 */
[----:B-1----:R-:W-:Y:S01]  /*0600*/  @!UP0 ULEA UR6, UR7, UR6, 0x18 ;  /* 0x0000000607068291 */ /* 0x002fe2000f8ec03f */
[----:B------:R-:W-:Y:S01]  /*0610*/  LOP3.LUT R22, R8, 0xc, R11, 0x78, !PT ;  /* 0x0000000c08167812 */ /* 0x000fe200078e780b */
[----:B------:R-:W-:Y:S01]  /*0620*/  IMAD.IADD R0, R2, 0x1, -R9 ;  /* 0x0000000102007824 */ /* 0x000fe200078e0a09 */
[----:B------:R-:W-:Y:S01]  /*0630*/  VOTEU.ALL UP0, P0 ;  /* 0x00000000003f7886 */ /* 0x000fe20000000000 */
[----:B------:R-:W-:Y:S01]  /*0640*/  LOP3.LUT P0, RZ, R6, 0x7, RZ, 0xc0, !PT ;  /* 0x0000000706ff7812 */ /* 0x000fe2000780c0ff */
[----:B------:R-:W-:-:S02]  /*0650*/  VIADD R6, R5, 0xffffffff ;  /* 0xffffffff05067836 */ /* 0x000fc40000000000 */
[----:B------:R-:W-:Y:S01]  /*0660*/  ISETP.NE.AND P1, PT, R0, 0x3, PT ;  /* 0x000000030000780c */ /* 0x000fe20003f25270 */
[----:B-----5:R-:W-:Y:S01]  /*0670*/  IMAD R9, R7, R20, R4 ;  /* 0x0000001407097224 */ /* 0x020fe200078e0204 */
[----:B------:R-:W-:Y:S02]  /*0680*/  ISETP.LT.U32.AND P0, PT, R22, 0x2, !P0 ;  /* 0x000000021600780c */ /* 0x000fe40004701070 */
[----:B------:R-:W-:Y:S01]  /*0690*/  ISETP.EQ.OR P1, PT, R0, RZ, !P1 ;  /* 0x000000ff0000720c */ /* 0x000fe20004f22670 */
[----:B------:R-:W0:Y:S02]  /*06a0*/  FENCE.VIEW.ASYNC.S ;  /* 0x00000000000073c6 */ /* 0x000e240000000000 */
[----:B0-----:R0:W1:Y:S01]  /*06b0*/  @!UP0 SYNCS.EXCH.64 URZ, [UR6+0x30], UR4 ;  /* 0x00003004063f85b2 */ /* 0x0010620008000100 */
[----:B------:R-:W-:Y:S02]  /*06c0*/  @P4 LEA.HI R2, R22, R22, RZ, 0x1 ;  /* 0x0000001616024211 */ /* 0x000fe400078f08ff */
[----:B------:R-:W-:-:S02]  /*06d0*/  ISETP.EQ.AND P1, PT, R5, RZ, P1 ;  /* 0x000000ff0500720c */ /* 0x000fc40000f22270 */
[----:B------:R-:W-:Y:S02]  /*06e0*/  @P4 SHF.R.S32.HI R2, RZ, 0x1, R2 ;  /* 0x00000001ff024819 */ /* 0x000fe40000011402 */
[----:B------:R-:W-:Y:S02]  /*06f0*/  ISETP.GE.U32.AND P6, PT, R6, 0x2, PT ;  /* 0x000000020600780c */ /* 0x000fe40003fc6070 */
[----:B------:R-:W-:Y:S02]  /*0700*/  @P4 ISETP.NE.AND P5, PT, R2, R9, PT ;  /* 0x000000090200420c */ /* 0x000fe40003fa5270 */
[----:B------:R-:W-:Y:S02]  /*0710*/  SEL R2, RZ, 0x1, !P0 ;  /* 0x00000001ff027807 */ /* 0x000fe40004000000 */
[----:B------:R-:W-:Y:S02]  /*0720*/  @P4 SEL R23, RZ, 0x1, P5 ;  /* 0x00000001ff174807 */ /* 0x000fe40002800000 */
[----:B------:R-:W-:Y:S01]  /*0730*/  SEL R19, RZ, 0x1, !P1 ;  /* 0x00000001ff137807 */ /* 0x000fe20004800000 */
[----:B------:R0:W2:Y:S01]  /*0740*/  @!UP1 SYNCS.EXCH.64 URZ, [UR6+0x38], UR4 ;  /* 0x00003804063f95b2 */ /* 0x0000a20008000100 */
[----:B------:R-:W-:Y:S01]  /*0750*/  LOP3.LUT R23, R23, R2, RZ, 0xc0, !PT ;  /* 0x0000000217177212 */ /* 0x000fe200078ec0ff */
[----:B------:R-:W-:Y:S01]  /*0760*/  NOP ;  /* 0x0000000000007918 */ /* 0x000fe20000000000 */
[----:B------:R-:W-:Y:S01]  /*0770*/  SEL R19, R19, 0x2, P6 ;  /* 0x0000000213137807 */ /* 0x000fe20003000000 */
[----:B------:R-:W-:Y:S06]  /*0780*/  @!P2 BRA `(.L_x_3) ;  /* 0x000000000008a947 */ /* 0x000fec0003800000 */
[----:B-12-4-:R-:W-:Y:S01]  /*0790*/  UCGABAR_ARV ;  /* 0x00000000000079c7 */ /* 0x016fe20008000000 */
[----:B------:R-:W-:Y:S05]  /*07a0*/  BRA `(.L_x_4) ;  /* 0x0000000000047947 */ /* 0x000fea0003800000 */
.L_x_3:
[----:B-12-4-:R-:W-:Y:S01]  /*07b0*/  NOP ;  /* 0x0000000000007918 */ /* 0x016fe20000000000 */
.L_x_4:
[----:B------:R-:W1:Y:S01]  /*07c0*/  LDC R16, c[0x0][0x65c] ;  /* 0x00019700ff107b82 */ /* 0x000e620000000800 */
[----:B------:R-:W-:Y:S02]  /*07d0*/  IMAD.U32 R8, RZ, RZ, UR8 ;  /* 0x00000008ff087e24 */ /* 0x000fe4000f8e00ff */
[----:B------:R-:W-:Y:S01]  /*07e0*/  IMAD.MOV.U32 R9, RZ, RZ, RZ ;  /* 0x000000ffff097224 */ /* 0x000fe200078e00ff */
[----:B-1----:R-:W-:-:S04]  /*07f0*/  ISETP.NE.AND P1, PT, R16, 0x1, PT ;  /* 0x000000011000780c */ /* 0x002fc80003f25270 */
[----:B------:R-:W-:-:S09]  /*0800*/  P2R R2, PR, RZ, 0x2 ;  /* 0x00000002ff027803 */ /* 0x000fd20000000000 */
[----:B------:R-:W1:Y:S01]  /*0810*/  @P1 LDC R11, c[0x0][0x10] ;  /* 0x00000400ff0b1b82 */ /* 0x000e620000000800 */
[----:B------:R-:W-:Y:S02]  /*0820*/  @P1 IMAD.MOV.U32 R5, RZ, RZ, RZ ;  /* 0x000000ffff051224 */ /* 0x000fe400078e00ff */
[----:B------:R-:W-:-:S05]  /*0830*/  @P1 IMAD.MOV.U32 R17, RZ, RZ, RZ ;  /* 0x000000ffff111224 */ /* 0x000fca00078e00ff */
[----:B------:R-:W2:Y:S01]  /*0840*/  @!P1 LDC R13, c[0x0][0xc] ;  /* 0x00000300ff0d9b82 */ /* 0x000ea20000000800 */
[----:B-1----:R-:W-:-:S04]  /*0850*/  @P1 IMAD.WIDE.U32 R10, R11, UR8, R4 ;  /* 0x000000080b0a1c25 */ /* 0x002fc8000f8e0004 */
[----:B------:R-:W-:Y:S02]  /*0860*/  @P1 IMAD.MOV.U32 R2, RZ, RZ, R10 ;  /* 0x000000ffff021224 */ /* 0x000fe400078e000a */
[----:B------:R-:W-:Y:S02]  /*0870*/  @P1 IMAD.IADD R17, R11, 0x1, R17 ;  /* 0x000000010b111824 */ /* 0x000fe400078e0211 */
[----:B--2---:R-:W-:-:S04]  /*0880*/  @!P1 IMAD.WIDE.U32 R8, R4, R13, R8 ;  /* 0x0000000d04089225 */ /* 0x004fc800078e0008 */
[----:B------:R-:W-:Y:S02]  /*0890*/  @!P1 IMAD.MOV.U32 R2, RZ, RZ, R8 ;  /* 0x000000ffff029224 */ /* 0x000fe400078e0008 */
[----:B------:R-:W-:Y:S01]  /*08a0*/  @!P1 IMAD.MOV.U32 R17, RZ, RZ, R9 ;  /* 0x000000ffff119224 */ /* 0x000fe200078e0009 */
[----:B------:R-:W-:Y:S06]  /*08b0*/  @!P2 BRA `(.L_x_5) ;  /* 0x00000000000ca947 */ /* 0x000fec0003800000 */
[----:B------:R-:W-:Y:S01]  /*08c0*/  UCGABAR_WAIT ;  /* 0x0000000000007dc7 */ /* 0x000fe20008000000 */
[----:B------:R-:W-:Y:S01]  /*08d0*/  CCTL.IVALL ;  /* 0x00000000ff00798f */ /* 0x000fe20002000000 */
[----:B------:R-:W-:Y:S05]  /*08e0*/  BRA `(.L_x_6) ;  /* 0x0000000000047947 */ /* 0x000fea0003800000 */
.L_x_5:
[----:B------:R-:W-:Y:S06]  /*08f0*/  BAR.SYNC.DEFER_BLOCKING 0x0 ;  /* 0x0000000000007b1d */ /* 0x000fec0000010000 */
.L_x_6:
[----:B------:R-:W-:Y:S05]  /*0900*/  @!P3 BRA `(.L_x_7) ;  /* 0x000000480088b947 */ /* 0x000fea0003800000 */
[----:B------:R-:W-:-:S13]  /*0910*/  ISETP.GT.U32.AND P0, PT, R6, 0x1, PT ;  /* 0x000000010600780c */ /* 0x000fda0003f04070 */
[----:B0-----:R-:W-:Y:S05]  /*0920*/  @P0 EXIT ;  /* 0x000000000000094d */ /* 0x001fea0003800000 */
[----:B------:R-:W-:Y:S01]  /*0930*/  ULDC.64 UR4, c[0x0][0x650] ;  /* 0x0001940000047ab9 */ /* 0x000fe20000000a00 */
[----:B------:R-:W-:Y:S01]  /*0940*/  PRMT R0, RZ, 0x7610, R0 ;  /* 0x00007610ff007816 */ /* 0x000fe20000000000 */
[----:B------:R-:W-:Y:S01]  /*0950*/  IMAD.MOV.U32 R45, RZ, RZ, -0x1 ;  /* 0xffffffffff2d7424 */ /* 0x000fe200078e00ff */
[----:B------:R-:W-:Y:S01]  /*0960*/  ISETP.GE.U32.AND P0, PT, R2, UR4, PT ;  /* 0x0000000402007c0c */ /* 0x000fe2000bf06070 */
[----:B------:R-:W-:Y:S02]  /*0970*/  IMAD.MOV.U32 R44, RZ, RZ, -0x1 ;  /* 0xffffffffff2c7424 */ /* 0x000fe400078e00ff */
[----:B------:R-:W-:Y:S01]  /*0980*/  IMAD.MOV.U32 R41, RZ, RZ, -0x1 ;  /* 0xffffffffff297424 */ /* 0x000fe200078e00ff */
[----:B------:R-:W-:-:S13]  /*0990*/  ISETP.GE.U32.AND.EX P0, PT, R17, UR5, PT, P0 ;  /* 0x0000000511007c0c */ /* 0x000fda000bf06100 */
[----:B------:R-:W-:Y:S05]  /*09a0*/  @P0 BRA `(.L_x_8) ;  /* 0x0000000400300947 */ /* 0x000fea0003800000 */
[----:B------:R-:W0:Y:S01]  /*09b0*/  LDC.64 R24, c[0x0][0x628] ;  /* 0x00018a00ff187b82 */ /* 0x000e220000000a00 */
[----:B------:R-:W-:Y:S02]  /*09c0*/  IMAD.MOV.U32 R8, RZ, RZ, R2 ;  /* 0x000000ffff087224 */ /* 0x000fe400078e0002 */
[----:B------:R-:W-:-:S05]  /*09d0*/  IMAD.MOV.U32 R9, RZ, RZ, R17 ;  /* 0x000000ffff097224 */ /* 0x000fca00078e0011 */
[----:B------:R-:W1:Y:S08]  /*09e0*/  LDC R0, c[0x0][0x630] ;  /* 0x00018c00ff007b82 */ /* 0x000e700000000800 */
[----:B------:R-:W2:Y:S01]  /*09f0*/  LDC.64 R26, c[0x0][0x620] ;  /* 0x00018800ff1a7b82 */ /* 0x000ea20000000a00 */
[----:B0-----:R-:W-:-:S04]  /*0a00*/  ISETP.NE.U32.AND P0, PT, R24, RZ, PT ;  /* 0x000000ff1800720c */ /* 0x001fc80003f05070 */
[----:B------:R-:W-:-:S13]  /*0a10*/  ISETP.NE.AND.EX P0, PT, R25, RZ, PT, P0 ;  /* 0x000000ff1900720c */ /* 0x000fda0003f05300 */
[----:B-12---:R-:W-:Y:S05]  /*0a20*/  @!P0 BRA `(.L_x_9) ;  /* 0x0000000000288947 */ /* 0x006fea0003800000 */
[----:B------:R-:W0:Y:S02]  /*0a30*/  LDC R13, c[0x0][0x634] ;  /* 0x00018d00ff0d7b82 */ /* 0x000e240000000800 */
[----:B0-----:R-:W-:-:S05]  /*0a40*/  IADD3 R13, P0, R2, R13, RZ ;  /* 0x0000000d020d7210 */ /* 0x001fca0007f1e0ff */
[----:B------:R-:W-:-:S04]  /*0a50*/  IMAD.X R15, RZ, RZ, R17, P0 ;  /* 0x000000ffff0f7224 */ /* 0x000fc800000e0611 */
[----:B------:R-:W-:-:S04]  /*0a60*/  IMAD.WIDE.U32 R8, R15, R24, RZ ;  /* 0x000000180f087225 */ /* 0x000fc800078e00ff */
[----:B------:R-:W-:-:S04]  /*0a70*/  IMAD.WIDE.U32 R10, P0, R13, R25, R8 ;  /* 0x000000190d0a7225 */ /* 0x000fc80007800008 */
[----:B------:R-:W-:-:S04]  /*0a80*/  IMAD.WIDE.U32 R8, R13, R24, RZ ;  /* 0x000000180d087225 */ /* 0x000fc800078e00ff */
[----:B------:R-:W-:Y:S01]  /*0a90*/  IMAD.X R13, RZ, RZ, RZ, P0 ;  /* 0x000000ffff0d7224 */ /* 0x000fe200000e06ff */
[----:B------:R-:W-:Y:S01]  /*0aa0*/  IADD3 RZ, P0, R9, R10, RZ ;  /* 0x0000000a09ff7210 */ /* 0x000fe20007f1e0ff */
[----:B------:R-:W-:-:S04]  /*0ab0*/  IMAD.MOV.U32 R12, RZ, RZ, R11 ;  /* 0x000000ffff0c7224 */ /* 0x000fc800078e000b */
[----:B------:R-:W-:-:S08]  /*0ac0*/  IMAD.WIDE.U32.X R8, R15, R25, R12, P0 ;  /* 0x000000190f087225 */ /* 0x000fd000000e040c */
.L_x_9:
[----:B------:R-:W0:Y:S01]  /*0ad0*/  LDC.64 R24, c[0x0][0x640] ;  /* 0x00019000ff187b82 */ /* 0x000e220000000a00 */
[-CC-:B------:R-:W-:Y:S01]  /*0ae0*/  SHF.R.U64 R41, R8, R0.reuse, R9.reuse ;  /* 0x0000000008297219 */ /* 0x180fe20000001209 */
[----:B------:R-:W-:Y:S01]  /*0af0*/  IMAD.MOV.U32 R8, RZ, RZ, R2 ;  /* 0x000000ffff087224 */ /* 0x000fe200078e0002 */
[----:B------:R-:W-:Y:S01]  /*0b00*/  SHF.R.U32.HI R0, RZ, R0, R9 ;  /* 0x00000000ff007219 */ /* 0x000fe20000011609 */
[----:B------:R-:W-:Y:S01]  /*0b10*/  IMAD R28, R7, R20, R4 ;  /* 0x00000014071c7224 */ /* 0x000fe200078e0204 */
[----:B------:R-:W-:Y:S01]  /*0b20*/  IADD3 R5, P0, RZ, -R41, RZ ;  /* 0x80000029ff057210 */ /* 0x000fe20007f1e0ff */
[----:B------:R-:W-:Y:S02]  /*0b30*/  IMAD.MOV.U32 R21, RZ, RZ, 0x1 ;  /* 0x00000001ff157424 */ /* 0x000fe400078e00ff */
[----:B------:R-:W1:Y:S02]  /*0b40*/  LDC R6, c[0x0][0x618] ;  /* 0x00018600ff067b82 */ /* 0x000e640000000800 */
[----:B------:R-:W-:-:S04]  /*0b50*/  IMAD.X R9, RZ, RZ, ~R0, P0 ;  /* 0x000000ffff097224 */ /* 0x000fc800000e0e00 */
[-C--:B------:R-:W-:Y:S02]  /*0b60*/  IMAD R0, R9, R26.reuse, RZ ;  /* 0x0000001a09007224 */ /* 0x080fe400078e02ff */
[----:B------:R-:W2:Y:S01]  /*0b70*/  LDC R11, c[0x0][0x608] ;  /* 0x00018200ff0b7b82 */ /* 0x000ea20000000800 */
[----:B------:R-:W-:Y:S02]  /*0b80*/  IMAD.MOV.U32 R9, RZ, RZ, R17 ;  /* 0x000000ffff097224 */ /* 0x000fe400078e0011 */
[----:B------:R-:W-:-:S05]  /*0b90*/  IMAD.WIDE.U32 R8, R5, R26, R8 ;  /* 0x0000001a05087225 */ /* 0x000fca00078e0008 */
[----:B------:R-:W3:Y:S01]  /*0ba0*/  LDC R12, c[0x0][0x658] ;  /* 0x00019600ff0c7b82 */ /* 0x000ee20000000800 */
[----:B------:R-:W-:Y:S01]  /*0bb0*/  IMAD R5, R5, R27, R0 ;  /* 0x0000001b05057224 */ /* 0x000fe200078e0200 */
[----:B0-----:R-:W-:-:S03]  /*0bc0*/  ISETP.NE.U32.AND P0, PT, R24, RZ, PT ;  /* 0x000000ff1800720c */ /* 0x001fc60003f05070 */
[----:B------:R-:W-:Y:S01]  /*0bd0*/  IMAD.IADD R5, R9, 0x1, R5 ;  /* 0x0000000109057824 */ /* 0x000fe200078e0205 */
[----:B------:R-:W-:Y:S01]  /*0be0*/  ISETP.NE.AND.EX P0, PT, R25, RZ, PT, P0 ;  /* 0x000000ff1900720c */ /* 0x000fe20003f05300 */
[----:B------:R-:W-:Y:S01]  /*0bf0*/  IMAD.MOV.U32 R9, RZ, RZ, -0x1 ;  /* 0xffffffffff097424 */ /* 0x000fe200078e00ff */
[----:B------:R-:W0:Y:S02]  /*0c00*/  LDC R15, c[0x0][0x600] ;  /* 0x00018000ff0f7b82 */ /* 0x000e240000000800 */
[-CC-:B-1----:R-:W-:Y:S02]  /*0c10*/  SHF.R.U64 R13, R8, R6.reuse, R5.reuse ;  /* 0x00000006080d7219 */ /* 0x182fe40000001205 */
[----:B------:R-:W-:-:S04]  /*0c20*/  SHF.R.U32.HI R0, RZ, R6, R5 ;  /* 0x00000006ff007219 */ /* 0x000fc80000011605 */
[----:B------:R-:W1:Y:S01]  /*0c30*/  LDC R14, c[0x0][0x648] ;  /* 0x00019200ff0e7b82 */ /* 0x000e620000000800 */
[-CC-:B--2---:R-:W-:Y:S02]  /*0c40*/  SHF.R.U64 R29, R13, R11.reuse, R0.reuse ;  /* 0x0000000b0d1d7219 */ /* 0x184fe40000001200 */
[----:B------:R-:W-:-:S05]  /*0c50*/  SHF.R.U32.HI R5, RZ, R11, R0 ;  /* 0x0000000bff057219 */ /* 0x000fca0000011600 */
[----:B------:R-:W2:Y:S01]  /*0c60*/  LDC R26, c[0x0][0x638] ;  /* 0x00018e00ff1a7b82 */ /* 0x000ea20000000800 */
[-CC-:B---3--:R-:W-:Y:S02]  /*0c70*/  SHF.R.U64 R20, R29, R12.reuse, R5.reuse ;  /* 0x0000000c1d147219 */ /* 0x188fe40000001205 */
[-C--:B------:R-:W-:Y:S02]  /*0c80*/  SHF.L.U32 R0, R9, R12.reuse, RZ ;  /* 0x0000000c09007219 */ /* 0x080fe400000006ff */
[----:B------:R-:W-:Y:S01]  /*0c90*/  SHF.R.U32.HI R5, RZ, R12, R5 ;  /* 0x0000000cff057219 */ /* 0x000fe20000011605 */
[----:B------:R-:W-:Y:S01]  /*0ca0*/  IMAD.MOV.U32 R4, RZ, RZ, R20 ;  /* 0x000000ffff047224 */ /* 0x000fe200078e0014 */
[----:B------:R-:W-:Y:S01]  /*0cb0*/  LOP3.LUT R10, RZ, R0, RZ, 0x33, !PT ;  /* 0x00000000ff0a7212 */ /* 0x000fe200078e33ff */
[----:B------:R-:W3:Y:S01]  /*0cc0*/  LDC R27, c[0x0][0x610] ;  /* 0x00018400ff1b7b82 */ /* 0x000ee20000000800 */
[----:B------:R-:W-:Y:S05]  /*0cd0*/  @!P0 BRA `(.L_x_10) ;  /* 0x0000000000288947 */ /* 0x000fea0003800000 */
[----:B------:R-:W4:Y:S02]  /*0ce0*/  LDC R9, c[0x0][0x64c] ;  /* 0x00019300ff097b82 */ /* 0x000f240000000800 */
[----:B----4-:R-:W-:-:S05]  /*0cf0*/  IADD3 R9, P0, R20, R9, RZ ;  /* 0x0000000914097210 */ /* 0x010fca0007f1e0ff */
        /* <DEDUP_REMOVED lines=8> */
.L_x_10:
[----:B-1----:R-:W-:Y:S01]  /*0d80*/  SHF.R.U64 R4, R4, R14, R5 ;  /* 0x0000000e04047219 */ /* 0x002fe20000001205 */
[----:B0-----:R-:W-:Y:S01]  /*0d90*/  VIADD R6, R15, 0xffffffff ;  /* 0xffffffff0f067836 */ /* 0x001fe20000000000 */
[----:B------:R-:W-:Y:S02]  /*0da0*/  SHF.L.U32 R0, R21, R12, RZ ;  /* 0x0000000c15007219 */ /* 0x000fe400000006ff */
[----:B------:R-:W-:Y:S01]  /*0db0*/  LOP3.LUT R5, R29, R10, RZ, 0xc0, !PT ;  /* 0x0000000a1d057212 */ /* 0x000fe200078ec0ff */
[----:B------:R-:W-:Y:S01]  /*0dc0*/  IMAD.MOV R7, RZ, RZ, -R4 ;  /* 0x000000ffff077224 */ /* 0x000fe200078e0a04 */
[----:B------:R-:W-:Y:S02]  /*0dd0*/  SEL R3, R3, R28, !P1 ;  /* 0x0000001c03037207 */ /* 0x000fe40004800000 */
[----:B------:R-:W-:Y:S01]  /*0de0*/  LOP3.LUT R6, R13, R6, RZ, 0xc0, !PT ;  /* 0x000000060d067212 */ /* 0x000fe200078ec0ff */
[----:B------:R-:W-:Y:S02]  /*0df0*/  IMAD R4, R0, R4, R5 ;  /* 0x0000000400047224 */ /* 0x000fe400078e0205 */
[----:B--2---:R-:W-:-:S02]  /*0e00*/  IMAD R0, R7, R26, R20 ;  /* 0x0000001a07007224 */ /* 0x004fc400078e0214 */
[----:B---3--:R-:W-:Y:S02]  /*0e10*/  IMAD R3, R4, R27, R3 ;  /* 0x0000001b04037224 */ /* 0x008fe400078e0203 */
[----:B------:R-:W-:Y:S02]  /*0e20*/  IMAD.MOV.U32 R5, RZ, RZ, 0x1 ;  /* 0x00000001ff057424 */ /* 0x000fe400078e00ff */
[----:B------:R-:W-:-:S03]  /*0e30*/  IMAD R4, R0, R15, R6 ;  /* 0x0000000f00047224 */ /* 0x000fc600078e0206 */
[----:B------:R-:W-:Y:S02]  /*0e40*/  PRMT R0, R5, 0x7610, R0 ;  /* 0x0000761005007816 */ /* 0x000fe40000000000 */
[----:B------:R-:W-:Y:S02]  /*0e50*/  SEL R44, R4, R3, !P1 ;  /* 0x00000003042c7207 */ /* 0x000fe40004800000 */
[----:B------:R-:W-:-:S07]  /*0e60*/  SEL R45, R3, R4, !P1 ;  /* 0x00000004032d7207 */ /* 0x000fce0004800000 */
.L_x_8:
[----:B------:R-:W-:-:S08]  /*0e70*/  NOP ;  /* 0x0000000000007918 */ /* 0x000fd00000000000 */
[----:B------:R-:W0:Y:S02]  /*0e80*/  USETMAXREG.TRY_ALLOC.CTAPOOL UP0, 0xe8 ;  /* 0x000000e8000079c8 */ /* 0x000e240008000600 */
[----:B0-----:R-:W-:-:S13]  /*0e90*/  PLOP3.LUT P0, PT, PT, PT, UP0, 0x80, 0x0 ;  /* 0x000000000000781c */ /* 0x001fda0003f0f008 */
[----:B------:R-:W-:Y:S05]  /*0ea0*/  @!P0 BRA `(.L_x_8) ;  /* 0xfffffffc00f08947 */ /* 0x000fea000383ffff */
[----:B------:R-:W-:Y:S01]  /*0eb0*/  ULDC.64 UR4, c[0x0][0x598] ;  /* 0x0001660000047ab9 */ /* 0x000fe20000000a00 */
[----:B------:R-:W-:Y:S01]  /*0ec0*/  ULDC.64 UR36, c[0x0][0x208] ;  /* 0x0000820000247ab9 */ /* 0x000fe20000000a00 */
[----:B------:R-:W-:-:S04]  /*0ed0*/  ISETP.NE.U32.AND P0, PT, RZ, UR4, PT ;  /* 0x00000004ff007c0c */ /* 0x000fc8000bf05070 */
[----:B------:R-:W-:-:S13]  /*0ee0*/  ISETP.NE.AND.EX P0, PT, RZ, UR5, PT, P0 ;  /* 0x00000005ff007c0c */ /* 0x000fda000bf05300 */
[----:B------:R-:W-:Y:S05]  /*0ef0*/  @!P0 BRA `(.L_x_11) ;  /* 0x00000000001c8947 */ /* 0x000fea0003800000 */
[----:B------:R-:W0:Y:S02]  /*0f00*/  LDC.64 R4, c[0x0][0x598] ;  /* 0x00016600ff047b82 */ /* 0x000e240000000a00 */
[----:B0-----:R-:W2:Y:S02]  /*0f10*/  LDG.E.64 R4, desc[UR36][R4.64] ;  /* 0x0000002404047981 */ /* 0x001ea4000c1e1b00 */
[----:B--2---:R-:W-:-:S04]  /*0f20*/  ISETP.NE.U32.AND P0, PT, R4, RZ, PT ;  /* 0x000000ff0400720c */ /* 0x004fc80003f05070 */
[----:B------:R-:W-:-:S13]  /*0f30*/  ISETP.NE.AND.EX P0, PT, R5, RZ, PT, P0 ;  /* 0x000000ff0500720c */ /* 0x000fda0003f05300 */
[----:B------:R-:W-:Y:S05]  /*0f40*/  @!P0 BRA `(.L_x_11) ;  /* 0x0000000000088947 */ /* 0x000fea0003800000 */
[----:B------:R0:W5:Y:S01]  /*0f50*/  LD.E R40, desc[UR36][R4.64] ;  /* 0x0000002404287980 */ /* 0x000162000c101900 */
[----:B------:R-:W-:Y:S05]  /*0f60*/  BRA `(.L_x_12) ;  /* 0x0000000000247947 */ /* 0x000fea0003800000 */
.L_x_11:
[----:B------:R-:W-:Y:S02]  /*0f70*/  ULDC.64 UR4, c[0x0][0x588] ;  /* 0x0001620000047ab9 */ /* 0x000fe40000000a00 */
[----:B------:R-:W-:-:S04]  /*0f80*/  ISETP.NE.U32.AND P0, PT, RZ, UR4, PT ;  /* 0x00000004ff007c0c */ /* 0x000fc8000bf05070 */
[----:B------:R-:W-:-:S13]  /*0f90*/  ISETP.NE.AND.EX P0, PT, RZ, UR5, PT, P0 ;  /* 0x00000005ff007c0c */ /* 0x000fda000bf05300 */
[----:B------:R-:W-:Y:S05]  /*0fa0*/  @!P0 BRA `(.L_x_13) ;  /* 0x00000000000c8947 */ /* 0x000fea0003800000 */
[----:B------:R-:W0:Y:S02]  /*0fb0*/  LDC.64 R4, c[0x0][0x588] ;  /* 0x00016200ff047b82 */ /* 0x000e240000000a00 */
[----:B0-----:R1:W5:Y:S01]  /*0fc0*/  LDG.E R40, desc[UR36][R4.64] ;  /* 0x0000002404287981 */ /* 0x001362000c1e1900 */
[----:B------:R-:W-:Y:S05]  /*0fd0*/  BRA `(.L_x_12) ;  /* 0x0000000000087947 */ /* 0x000fea0003800000 */
.L_x_13:
[----:B------:R-:W-:Y:S02]  /*0fe0*/  ULDC UR4, c[0x0][0x580] ;  /* 0x0001600000047ab9 */ /* 0x000fe40000000800 */
[----:B------:R-:W-:-:S07]  /*0ff0*/  IMAD.U32 R40, RZ, RZ, UR4 ;  /* 0x00000004ff287e24 */ /* 0x000fce000f8e00ff */
.L_x_12:
[----:B------:R-:W-:Y:S02]  /*1000*/  ULDC.64 UR4, c[0x0][0x5a0] ;  /* 0x0001680000047ab9 */ /* 0x000fe40000000a00 */
[----:B------:R-:W-:-:S04]  /*1010*/  ISETP.NE.U32.AND P0, PT, RZ, UR4, PT ;  /* 0x00000004ff007c0c */ /* 0x000fc8000bf05070 */
[----:B------:R-:W-:-:S13]  /*1020*/  ISETP.NE.AND.EX P0, PT, RZ, UR5, PT, P0 ;  /* 0x00000005ff007c0c */ /* 0x000fda000bf05300 */
[----:B------:R-:W-:Y:S05]  /*1030*/  @!P0 BRA `(.L_x_14) ;  /* 0x00000000001c8947 */ /* 0x000fea0003800000 */
[----:B01----:R-:W0:Y:S02]  /*1040*/  LDC.64 R4, c[0x0][0x5a0] ;  /* 0x00016800ff047b82 */ /* 0x003e240000000a00 */
[----:B0-----:R-:W2:Y:S02]  /*1050*/  LDG.E.64 R4, desc[UR36][R4.64] ;  /* 0x0000002404047981 */ /* 0x001ea4000c1e1b00 */
[----:B--2---:R-:W-:-:S04]  /*1060*/  ISETP.NE.U32.AND P0, PT, R4, RZ, PT ;  /* 0x000000ff0400720c */ /* 0x004fc80003f05070 */
[----:B------:R-:W-:-:S13]  /*1070*/  ISETP.NE.AND.EX P0, PT, R5, RZ, PT, P0 ;  /* 0x000000ff0500720c */ /* 0x000fda0003f05300 */
[----:B------:R-:W-:Y:S05]  /*1080*/  @!P0 BRA `(.L_x_14) ;  /* 0x0000000000088947 */ /* 0x000fea0003800000 */
[----:B------:R0:W5:Y:S01]  /*1090*/  LD.E R42, desc[UR36][R4.64] ;  /* 0x00000024042a7980 */ /* 0x000162000c101900 */
[----:B------:R-:W-:Y:S05]  /*10a0*/  BRA `(.L_x_15) ;  /* 0x0000000000247947 */ /* 0x000fea0003800000 */
.L_x_14:
[----:B------:R-:W-:Y:S02]  /*10b0*/  ULDC.64 UR4, c[0x0][0x590] ;  /* 0x0001640000047ab9 */ /* 0x000fe40000000a00 */
[----:B------:R-:W-:-:S04]  /*10c0*/  ISETP.NE.U32.AND P0, PT, RZ, UR4, PT ;  /* 0x00000004ff007c0c */ /* 0x000fc8000bf05070 */
[----:B------:R-:W-:-:S13]  /*10d0*/  ISETP.NE.AND.EX P0, PT, RZ, UR5, PT, P0 ;  /* 0x00000005ff007c0c */ /* 0x000fda000bf05300 */
[----:B------:R-:W-:Y:S05]  /*10e0*/  @!P0 BRA `(.L_x_16) ;  /* 0x00000000000c8947 */ /* 0x000fea0003800000 */
[----:B------:R-:W2:Y:S02]  /*10f0*/  LDC.64 R42, c[0x0][0x590] ;  /* 0x00016400ff2a7b82 */ /* 0x000ea40000000a00 */
[----:B--2---:R2:W5:Y:S01]  /*1100*/  LDG.E R42, desc[UR36][R42.64] ;  /* 0x000000242a2a7981 */ /* 0x004562000c1e1900 */
[----:B------:R-:W-:Y:S05]  /*1110*/  BRA `(.L_x_15) ;  /* 0x0000000000087947 */ /* 0x000fea0003800000 */
.L_x_16:
[----:B------:R-:W-:Y:S02]  /*1120*/  ULDC UR4, c[0x0][0x584] ;  /* 0x0001610000047ab9 */ /* 0x000fe40000000800 */
[----:B------:R-:W-:-:S07]  /*1130*/  IMAD.U32 R42, RZ, RZ, UR4 ;  /* 0x00000004ff2a7e24 */ /* 0x000fce000f8e00ff */
.L_x_15:
[----:B------:R-:W-:-:S13]  /*1140*/  LOP3.LUT P0, RZ, R0, 0xff, RZ, 0xc0, !PT ;  /* 0x000000ff00ff7812 */ /* 0x000fda000780c0ff */
[----:B------:R-:W-:Y:S05]  /*1150*/  @!P0 EXIT ;  /* 0x000000000000894d */ /* 0x000fea0003800000 */
[----:B------:R-:W-:Y:S01]  /*1160*/  ULDC UR4, c[0x0][0x28c] ;  /* 0x0000a30000047ab9 */ /* 0x000fe20000000800 */
[----:B--2---:R-:W-:Y:S01]  /*1170*/  LOP3.LUT R43, R19, 0x1, RZ, 0xfc, !PT ;  /* 0x00000001132b7812 */ /* 0x004fe200078efcff */
[----:B------:R-:W-:Y:S01]  /*1180*/  UIADD3 UR4, UR4, 0xff, URZ ;  /* 0x000000ff04047890 */ /* 0x000fe2000fffe03f */
[----:B------:R-:W-:Y:S01]  /*1190*/  UMOV UR38, URZ ;  /* 0x0000003f00267c82 */ /* 0x000fe20008000000 */
[----:B------:R-:W-:Y:S02]  /*11a0*/  UMOV UR39, URZ ;  /* 0x0000003f00277c82 */ /* 0x000fe40008000000 */
[----:B------:R-:W-:-:S04]  /*11b0*/  USHF.R.S32.HI UR5, URZ, 0x1f, UR4 ;  /* 0x0000001f3f057899 */ /* 0x000fc80008011404 */
[----:B------:R-:W-:-:S04]  /*11c0*/  ULEA.HI UR5, UR5, UR4, URZ, 0x8 ;  /* 0x0000000405057291 */ /* 0x000fc8000f8f403f */
[----:B------:R-:W-:-:S12]  /*11d0*/  USHF.R.S32.HI UR40, URZ, 0x8, UR5 ;  /* 0x000000083f287899 */ /* 0x000fd80008011405 */
.L_x_64:
[----:B------:R-:W-:Y:S01]  /*11e0*/  LOP3.LUT R0, R18, 0x80, RZ, 0xc0, !PT ;  /* 0x0000008012007812 */ /* 0x000fe200078ec0ff */
[----:B--2---:R-:W2:Y:S01]  /*11f0*/  S2UR UR7, SR_CgaCtaId ;  /* 0x00000000000779c3 */ /* 0x004ea20000008800 */
[----:B------:R-:W-:Y:S02]  /*1200*/  UMOV UR6, 0x400 ;  /* 0x0000040000067882 */ /* 0x000fe40000000000 */
[----:B------:R-:W-:-:S06]  /*1210*/  SHF.R.U32.HI R0, RZ, 0x7, R0 ;  /* 0x00000007ff007819 */ /* 0x000fcc0000011600 */
[----:B---3--:R-:W3:Y:S01]  /*1220*/  SHFL.IDX PT, R0, R0, RZ, 0x1f ;  /* 0x00001fff00007589 */ /* 0x008ee200000e0000 */
[----:B--2---:R-:W-:Y:S01]  /*1230*/  ULEA UR6, UR7, UR6, 0x18 ;  /* 0x0000000607067291 */ /* 0x004fe2000f8ec03f */
[----:B---3--:R-:W-:-:S13]  /*1240*/  R2UR UR4, R0 ;  /* 0x00000000000472ca */ /* 0x008fda00000e0000 */
[----:B------:R-:W-:-:S04]  /*1250*/  ULEA.HI UR5, UR4, UR4, URZ, 0x1 ;  /* 0x0000000404057291 */ /* 0x000fc8000f8f083f */
[----:B------:R-:W-:-:S04]  /*1260*/  ULOP3.LUT UR5, UR5, 0x7fffe, URZ, 0xc0, !UPT ;  /* 0x0007fffe05057892 */ /* 0x000fc8000f8ec03f */
[----:B------:R-:W-:-:S03]  /*1270*/  UIADD3 UR5, UR4, -UR5, URZ ;  /* 0x8000000504057290 */ /* 0x000fc6000fffe03f */
[----:B------:R-:W-:Y:S01]  /*1280*/  ULDC UR4, c[0x0][0x28c] ;  /* 0x0000a30000047ab9 */ /* 0x000fe20000000800 */
[----:B------:R-:W-:Y:S01]  /*1290*/  ULEA UR5, UR5, UR6, 0xd ;  /* 0x0000000605057291 */ /* 0x000fe2000f8e683f */
[----:B------:R-:W-:-:S03]  /*12a0*/  ISETP.LT.AND P0, PT, RZ, UR4, PT ;  /* 0x00000004ff007c0c */ /* 0x000fc6000bf01270 */
[----:B------:R-:W-:-:S04]  /*12b0*/  UIADD3 UR5, UR5, 0x100, URZ ;  /* 0x0000010005057890 */ /* 0x000fc8000fffe03f */
[----:B------:R-:W-:-:S04]  /*12c0*/  USHF.R.U32.HI UR5, URZ, 0x4, UR5 ;  /* 0x000000043f057899 */ /* 0x000fc80008011605 */
[----:B------:R-:W-:Y:S02]  /*12d0*/  ULOP3.LUT UR41, UR5, 0x3fff, URZ, 0xc0, !UPT ;  /* 0x00003fff05297892 */ /* 0x000fe4000f8ec03f */
[----:B----45:R-:W-:Y:S10]  /*12e0*/  @P0 BRA `(.L_x_17) ;  /* 0x0000000000400947 */ /* 0x030ff40003800000 */
[----:B------:R-:W-:Y:S01]  /*12f0*/  MOV R0, 0x0 ;  /* 0x0000000000007802 */ /* 0x000fe20000000f00 */
[----:B------:R-:W-:Y:S01]  /*1300*/  ULDC.64 UR4, c[0x4][0x68] ;  /* 0x01001a0000047ab9 */ /* 0x000fe20000000a00 */
[----:B------:R-:W-:Y:S01]  /*1310*/  ULDC.64 UR6, c[0x4][0x8] ;  /* 0x0100020000067ab9 */ /* 0x000fe20000000a00 */
[----:B01----:R-:W-:Y:S01]  /*1320*/  IMAD.U32 R4, RZ, RZ, UR4 ;  /* 0x00000004ff047e24 */ /* 0x003fe2000f8e00ff */
[----:B------:R0:W1:Y:S01]  /*1330*/  LDC.64 R14, c[0x4][R0] ;  /* 0x01000000000e7b82 */ /* 0x0000620000000a00 */
[----:B------:R-:W-:Y:S01]  /*1340*/  IMAD.U32 R5, RZ, RZ, UR5 ;  /* 0x00000005ff057e24 */ /* 0x000fe2000f8e00ff */
[----:B------:R-:W-:Y:S01]  /*1350*/  ULDC.64 UR4, c[0x4][0x70] ;  /* 0x01001c0000047ab9 */ /* 0x000fe20000000a00 */
[----:B------:R-:W-:Y:S02]  /*1360*/  IMAD.U32 R10, RZ, RZ, UR6 ;  /* 0x00000006ff0a7e24 */ /* 0x000fe4000f8e00ff */
[----:B------:R-:W-:Y:S02]  /*1370*/  IMAD.U32 R6, RZ, RZ, UR4 ;  /* 0x00000004ff067e24 */ /* 0x000fe4000f8e00ff */
[----:B------:R-:W-:-:S02]  /*1380*/  IMAD.U32 R7, RZ, RZ, UR5 ;  /* 0x00000005ff077e24 */ /* 0x000fc4000f8e00ff */
[----:B------:R-:W-:Y:S02]  /*1390*/  IMAD.U32 R11, RZ, RZ, UR7 ;  /* 0x00000007ff0b7e24 */ /* 0x000fe4000f8e00ff */
[----:B------:R-:W-:Y:S02]  /*13a0*/  IMAD.MOV.U32 R8, RZ, RZ, 0x1e1 ;  /* 0x000001e1ff087424 */ /* 0x000fe400078e00ff */
[----:B------:R-:W-:Y:S02]  /*13b0*/  IMAD.MOV.U32 R12, RZ, RZ, 0x1 ;  /* 0x00000001ff0c7424 */ /* 0x000fe400078e00ff */
[----:B0-----:R-:W-:-:S07]  /*13c0*/  IMAD.MOV.U32 R13, RZ, RZ, RZ ;  /* 0x000000ffff0d7224 */ /* 0x001fce00078e00ff */
[----:B------:R-:W-:-:S07]  /*13d0*/  LEPC R20, `(.L_x_17) ;  /* 0x000000001014794e */ /* 0x000fce0000000000 */
[----:B-1---5:R-:W-:Y:S05]  /*13e0*/  CALL.ABS.NOINC R14 ;  /* 0x000000000e007343 */ /* 0x022fea0003c00000 */
.L_x_17:
[----:B------:R-:W-:-:S13]  /*13f0*/  ISETP.NE.AND P0, PT, R43, 0x3, PT ;  /* 0x000000032b00780c */ /* 0x000fda0003f05270 */
[----:B------:R-:W-:Y:S05]  /*1400*/  @!P0 BRA `(.L_x_18) ;  /* 0x0000000000048947 */ /* 0x000fea0003800000 */
[----:B------:R-:W-:Y:S01]  /*1410*/  BPT.TRAP 0x1 ;  /* 0x000000040000795c */ /* 0x000fe20000300000 */
.L_x_18:
[----:B------:R-:W2:Y:S01]  /*1420*/  S2UR UR5, SR_CgaCtaId ;  /* 0x00000000000579c3 */ /* 0x000ea20000008800 */
[----:B------:R-:W-:Y:S01]  /*1430*/  UMOV UR4, 0x400 ;  /* 0x0000040000047882 */ /* 0x000fe20000000000 */
[----:B------:R-:W-:Y:S02]  /*1440*/  IMAD.U32 R0, RZ, RZ, UR38 ;  /* 0x00000026ff007e24 */ /* 0x000fe4000f8e00ff */
[----:B------:R-:W-:-:S03]  /*1450*/  IMAD.U32 R3, RZ, RZ, UR39 ;  /* 0x00000027ff037e24 */ /* 0x000fc6000f8e00ff */
[----:B------:R-:W-:Y:S01]  /*1460*/  SHF.L.U32 R0, R0, 0x1f, RZ ;  /* 0x0000001f00007819 */ /* 0x000fe200000006ff */
[----:B--2---:R-:W-:-:S06]  /*1470*/  ULEA UR4, UR5, UR4, 0x18 ;  /* 0x0000000405047291 */ /* 0x004fcc000f8ec03f */
[----:B------:R-:W-:-:S04]  /*1480*/  IMAD.U32 R6, RZ, RZ, UR4 ;  /* 0x00000004ff067e24 */ /* 0x000fc8000f8e00ff */
[----:B------:R-:W-:-:S04]  /*1490*/  IMAD R3, R3, 0x8, R6 ;  /* 0x0000000803037824 */ /* 0x000fc800078e0206 */
[----:B------:R2:W3:Y:S01]  /*14a0*/  SYNCS.PHASECHK.TRANS64.TRYWAIT P1, [R3+URZ], R0 ;  /* 0x00000000030075a7 */ /* 0x0004e2000802017f */
[----:B------:R-:W-:Y:S05]  /*14b0*/  @!P0 BRA `(.L_x_19) ;  /* 0x0000000000048947 */ /* 0x000fea0003800000 */
[----:B------:R-:W-:Y:S01]  /*14c0*/  BPT.TRAP 0x1 ;  /* 0x000000040000795c */ /* 0x000fe20000300000 */
.L_x_19:
[----:B---3--:R-:W-:Y:S05]  /*14d0*/  @P1 BRA `(.L_x_20) ;  /* 0x0000000000081947 */ /* 0x008fea0003800000 */
[----:B------:R-:W3:Y:S02]  /*14e0*/  SYNCS.PHASECHK.TRANS64.TRYWAIT P1, [R3+URZ], R0 ;  /* 0x00000000030075a7 */ /* 0x000ee4000802017f */
[----:B---3--:R-:W-:Y:S05]  /*14f0*/  @!P1 BRA `(.L_x_21) ;  /* 0x0000005400389947 */ /* 0x008fea0003800000 */
.L_x_20:
[----:B------:R-:W-:-:S04]  /*1500*/  UISETP.LT.AND UP0, UPT, UR40, 0x1, UPT ;  /* 0x000000012800788c */ /* 0x000fc8000bf01270 */
[----:B------:R-:W-:-:S06]  /*1510*/  USEL UR4, UR40, 0x1, UP0 ;  /* 0x0000000128047887 */ /* 0x000fcc0008000000 */
[----:B--23--:R-:W-:Y:S01]  /*1520*/  IMAD.U32 R0, RZ, RZ, UR4 ;  /* 0x00000004ff007e24 */ /* 0x00cfe2000f8e00ff */
[----:B------:R-:W-:Y:S05]  /*1530*/  WARPSYNC.ALL ;  /* 0x0000000000007948 */ /* 0x000fea0003800000 */
[----:B------:R-:W-:-:S04]  /*1540*/  IADD3 R0, -R0, UR40, RZ ;  /* 0x0000002800007c10 */ /* 0x000fc8000fffe1ff */
[----:B------:R-:W-:Y:S02]  /*1550*/  ISETP.GE.AND P1, PT, R0, 0x1, PT ;  /* 0x000000010000780c */ /* 0x000fe40003f26270 */
[----:B------:R-:W-:Y:S01]  /*1560*/  R2UR UR4, R6 ;  /* 0x00000000060472ca */ /* 0x000fe200000e0000 */
[----:B------:R-:W-:Y:S01]  /*1570*/  WARPGROUP.ARRIVE ;  /* 0x00000000000079c5 */ /* 0x000fe20000000000 */
[----:B------:R-:W-:Y:S01]  /*1580*/  UMOV UR9, 0x40000040 ;  /* 0x4000004000097882 */ /* 0x000fe20000000000 */
[----:B------:R-:W-:Y:S01]  /*1590*/  UMOV UR11, 0x40000040 ;  /* 0x40000040000b7882 */ /* 0x000fe20000000000 */
[----:B------:R-:W-:Y:S01]  /*15a0*/  UMOV UR13, 0x40000040 ;  /* 0x40000040000d7882 */ /* 0x000fe20000000000 */
[----:B------:R-:W-:-:S08]  /*15b0*/  UMOV UR15, UR11 ;  /* 0x0000000b000f7c82 */ /* 0x000fd00008000000 */
[----:B------:R-:W-:-:S04]  /*15c0*/  UIADD3 UR4, UR4, 0x30100, URZ ;  /* 0x0003010004047890 */ /* 0x000fc8000fffe03f */
[----:B------:R-:W-:-:S04]  /*15d0*/  USHF.R.U32.HI UR4, URZ, 0x4, UR4 ;  /* 0x000000043f047899 */ /* 0x000fc80008011604 */
[----:B------:R-:W-:Y:S02]  /*15e0*/  ULOP3.LUT UR5, UR4, 0x3fff, URZ, 0xc0, !UPT ;  /* 0x00003fff04057892 */ /* 0x000fe4000f8ec03f */
[----:B------:R-:W-:Y:S02]  /*15f0*/  ULOP3.LUT UR4, UR41, 0x10000, URZ, 0xfc, !UPT ;  /* 0x0001000029047892 */ /* 0x000fe4000f8efc3f */
[----:B------:R-:W-:Y:S02]  /*1600*/  ULOP3.LUT UR5, UR5, 0x10000, URZ, 0xfc, !UPT ;  /* 0x0001000005057892 */ /* 0x000fe4000f8efc3f */
[----:B------:R-:W-:Y:S02]  /*1610*/  UIMAD UR8, UR39, 0x1800, UR4 ;  /* 0x00001800270878a4 */ /* 0x000fe4000f8e0204 */
[----:B------:R-:W-:Y:S02]  /*1620*/  ULEA UR6, UR39, UR5, 0x9 ;  /* 0x0000000527067291 */ /* 0x000fe4000f8e483f */
[----:B------:R-:W-:-:S02]  /*1630*/  UIADD3 UR12, UR8, 0x400, URZ ;  /* 0x00000400080c7890 */ /* 0x000fc4000fffe03f */
[----:B------:R-:W-:-:S03]  /*1640*/  UIADD3 UR7, UR8, 0x402, URZ ;  /* 0x0000040208077890 */ /* 0x000fc6000fffe03f */
[----:B------:R-:W-:Y:S02]  /*1650*/  UMOV UR10, UR6 ;  /* 0x00000006000a7c82 */ /* 0x000fe40008000000 */
[----:B------:R-:W-:Y:S01]  /*1660*/  HGMMA.64x16x16.F32 R32, gdesc[UR8], RZ, !UPT, gsb0 ;  /* 0x00200000082079f0 */ /* 0x000fe2000c0008ff */
[----:B------:R-:W-:Y:S01]  /*1670*/  UMOV UR14, UR10 ;  /* 0x0000000a000e7c82 */ /* 0x000fe20008000000 */
[----:B------:R-:W-:Y:S01]  /*1680*/  UIADD3 UR10, UR6, 0x186, URZ ;  /* 0x00000186060a7890 */ /* 0x000fe2000fffe03f */
[----:B------:R-:W-:Y:S01]  /*1690*/  UMOV UR9, 0x40000040 ;  /* 0x4000004000097882 */ /* 0x000fe20000000000 */
[----:B------:R-:W-:Y:S01]  /*16a0*/  UMOV UR11, 0x40000040 ;  /* 0x40000040000b7882 */ /* 0x000fe20000000000 */
[----:B------:R-:W-:Y:S02]  /*16b0*/  WARPGROUP.DEPBAR.LE gsb0, 0x0 ;  /* 0x00008000000079c5 */ /* 0x000fe40000010000 */
[----:B------:R-:W-:-:S06]  /*16c0*/  WARPGROUP.ARRIVE ;  /* 0x00000000000079c5 */ /* 0x000fcc0000000000 */
[----:B------:R-:W-:Y:S01]  /*16d0*/  HGMMA.64x16x16.F32 R24, gdesc[UR12], RZ, !UPT, gsb0 ;  /* 0x002000000c1879f0 */ /* 0x000fe2000c0008ff */
[----:B------:R-:W-:Y:S02]  /*16e0*/  UIADD3 UR12, UR8, 0x2, URZ ;  /* 0x00000002080c7890 */ /* 0x000fe4000fffe03f */
[----:B------:R-:W-:Y:S01]  /*16f0*/  UIADD3 UR14, UR6, 0x2, URZ ;  /* 0x00000002060e7890 */ /* 0x000fe2000fffe03f */
[----:B------:R-:W-:Y:S01]  /*1700*/  UMOV UR13, 0x40000040 ;  /* 0x40000040000d7882 */ /* 0x000fe20000000000 */
[----:B------:R-:W-:Y:S01]  /*1710*/  UMOV UR15, 0x40000040 ;  /* 0x40000040000f7882 */ /* 0x000fe20000000000 */
[----:B------:R-:W-:Y:S02]  /*1720*/  WARPGROUP.DEPBAR.LE gsb0, 0x0 ;  /* 0x00008000000079c5 */ /* 0x000fe40000010000 */
[----:B------:R-:W-:-:S06]  /*1730*/  WARPGROUP.ARRIVE ;  /* 0x00000000000079c5 */ /* 0x000fcc0000000000 */
[----:B------:R-:W-:Y:S01]  /*1740*/  HGMMA.64x16x16.F32 R32, gdesc[UR12], R32, gsb0 ;  /* 0x002000000c2079f0 */ /* 0x000fe20008000820 */
[----:B------:R-:W-:Y:S01]  /*1750*/  UMOV UR12, UR7 ;  /* 0x00000007000c7c82 */ /* 0x000fe20008000000 */
[----:B------:R-:W-:Y:S01]  /*1760*/  UMOV UR13, 0x40000040 ;  /* 0x40000040000d7882 */ /* 0x000fe20000000000 */
[----:B------:R-:W-:Y:S01]  /*1770*/  UIADD3 UR7, UR8, 0x404, URZ ;  /* 0x0000040408077890 */ /* 0x000fe2000fffe03f */
[----:B------:R-:W-:Y:S02]  /*1780*/  WARPGROUP.DEPBAR.LE gsb0, 0x0 ;  /* 0x00008000000079c5 */ /* 0x000fe40000010000 */
[----:B------:R-:W-:-:S06]  /*1790*/  WARPGROUP.ARRIVE ;  /* 0x00000000000079c5 */ /* 0x000fcc0000000000 */
[----:B------:R-:W-:Y:S01]  /*17a0*/  HGMMA.64x16x16.F32 R24, gdesc[UR12], R24, gsb0 ;  /* 0x002000000c1879f0 */ /* 0x000fe20008000818 */
        /* <DEDUP_REMOVED lines=160> */
[----:B------:R-:W-:Y:S01]  /*21b0*/  UIADD3 UR6, UR8, 0x1606, URZ ;  /* 0x0000160608067890 */ /* 0x000fe2000fffe03f */
[----:B------:R-:W-:Y:S02]  /*21c0*/  WARPGROUP.DEPBAR.LE gsb0, 0x0 ;  /* 0x00008000000079c5 */ /* 0x000fe40000010000 */
[----:B------:R-:W-:-:S06]  /*21d0*/  WARPGROUP.ARRIVE ;  /* 0x00000000000079c5 */ /* 0x000fcc0000000000 */
[----:B------:R-:W-:Y:S01]  /*21e0*/  HGMMA.64x16x16.F32 R32, gdesc[UR12], R32, gsb0 ;  /* 0x002000000c2079f0 */ /* 0x000fe20008000820 */
[----:B------:R-:W-:Y:S01]  /*21f0*/  UMOV UR12, UR7 ;  /* 0x00000007000c7c82 */ /* 0x000fe20008000000 */
[----:B------:R-:W-:Y:S01]  /*2200*/  UMOV UR13, 0x40000040 ;  /* 0x40000040000d7882 */ /* 0x000fe20000000000 */
[----:B------:R-:W-:-:S07]  /*2210*/  UIADD3 UR7, UR8, 0x1206, URZ ;  /* 0x0000120608077890 */ /* 0x000fce000fffe03f */
[----:B------:R-:W-:Y:S01]  /*2220*/  UMOV UR8, UR7 ;  /* 0x0000000700087c82 */ /* 0x000fe20008000000 */
[----:B------:R-:W-:Y:S02]  /*2230*/  WARPGROUP.DEPBAR.LE gsb0, 0x0 ;  /* 0x00008000000079c5 */ /* 0x000fe40000010000 */
[----:B------:R-:W-:-:S06]  /*2240*/  WARPGROUP.ARRIVE ;  /* 0x00000000000079c5 */ /* 0x000fcc0000000000 */
[----:B------:R-:W-:Y:S03]  /*2250*/  HGMMA.64x16x16.F32 R24, gdesc[UR12], R24, gsb0 ;  /* 0x002000000c1879f0 */ /* 0x000fe60008000818 */
[----:B------:R-:W-:Y:S02]  /*2260*/  WARPGROUP.DEPBAR.LE gsb0, 0x0 ;  /* 0x00008000000079c5 */ /* 0x000fe40000010000 */
[----:B------:R-:W-:-:S06]  /*2270*/  WARPGROUP.ARRIVE ;  /* 0x00000000000079c5 */ /* 0x000fcc0000000000 */
[----:B------:R-:W-:Y:S01]  /*2280*/  HGMMA.64x16x16.F32 R32, gdesc[UR8], R32, gsb0 ;  /* 0x00200000082079f0 */ /* 0x000fe20008000820 */
[----:B------:R-:W-:Y:S01]  /*2290*/  UMOV UR8, UR6 ;  /* 0x0000000600087c82 */ /* 0x000fe20008000000 */
[----:B------:R-:W-:Y:S01]  /*22a0*/  UMOV UR9, 0x40000040 ;  /* 0x4000004000097882 */ /* 0x000fe20000000000 */
[----:B------:R-:W-:Y:S02]  /*22b0*/  WARPGROUP.DEPBAR.LE gsb0, 0x0 ;  /* 0x00008000000079c5 */ /* 0x000fe40000010000 */
[----:B------:R-:W-:-:S06]  /*22c0*/  WARPGROUP.ARRIVE ;  /* 0x00000000000079c5 */ /* 0x000fcc0000000000 */
[----:B------:R-:W-:Y:S03]  /*22d0*/  HGMMA.64x16x16.F32 R24, gdesc[UR8], R24, gsb0 ;  /* 0x00200000081879f0 */ /* 0x000fe60008000818 */
[----:B------:R-:W-:Y:S02]  /*22e0*/  WARPGROUP.DEPBAR.LE gsb0, 0x0 ;  /* 0x00008000000079c5 */ /* 0x000fe40000010000 */
[----:B------:R-:W-:Y:S05]  /*22f0*/  @!P1 BRA `(.L_x_22) ;  /* 0x0000000c00f49947 */ /* 0x000fea0003800000 */
[----:B------:R-:W-:Y:S02]  /*2300*/  UIADD3 UR6, UR39, 0x1, URZ ;  /* 0x0000000127067890 */ /* 0x000fe4000fffe03f */
[----:B------:R-:W-:Y:S02]  /*2310*/  IMAD.U32 R3, RZ, RZ, UR39 ;  /* 0x00000027ff037e24 */ /* 0x000fe4000f8e00ff */
[----:B------:R-:W-:-:S04]  /*2320*/  UISETP.NE.AND UP0, UPT, UR6, 0x2, UPT ;  /* 0x000000020600788c */ /* 0x000fc8000bf05270 */
[----:B------:R-:W-:Y:S02]  /*2330*/  USEL UR7, URZ, 0x1, UP0 ;  /* 0x000000013f077887 */ /* 0x000fe40008000000 */
[----:B------:R-:W-:Y:S02]  /*2340*/  USEL UR6, UR6, URZ, UP0 ;  /* 0x0000003f06067287 */ /* 0x000fe40008000000 */
[----:B------:R-:W-:-:S06]  /*2350*/  ULOP3.LUT UR7, UR38, UR7, URZ, 0x3c, !UPT ;  /* 0x0000000726077292 */ /* 0x000fcc000f8e3c3f */
[----:B------:R-:W-:-:S07]  /*2360*/  IMAD.U32 R7, RZ, RZ, UR7 ;  /* 0x00000007ff077e24 */ /* 0x000fce000f8e00ff */
.L_x_29:
[----:B------:R-:W-:Y:S05]  /*2370*/  @!P0 BRA `(.L_x_23) ;  /* 0x0000000000048947 */ /* 0x000fea0003800000 */
[----:B------:R-:W-:Y:S01]  /*2380*/  BPT.TRAP 0x1 ;  /* 0x000000040000795c */ /* 0x000fe20000300000 */
.L_x_23:
[----:B------:R-:W2:Y:S01]  /*2390*/  S2UR UR8, SR_CgaCtaId ;  /* 0x00000000000879c3 */ /* 0x000ea20000008800 */
[----:B------:R-:W-:Y:S01]  /*23a0*/  UMOV UR7, 0x400 ;  /* 0x0000040000077882 */ /* 0x000fe20000000000 */
[----:B01----:R-:W-:Y:S01]  /*23b0*/  IMAD.U32 R5, RZ, RZ, UR6 ;  /* 0x00000006ff057e24 */ /* 0x003fe2000f8e00ff */
[----:B------:R-:W-:Y:S01]  /*23c0*/  SHF.L.U32 R4, R7, 0x1f, RZ ;  /* 0x0000001f07047819 */ /* 0x000fe200000006ff */
[----:B--2---:R-:W-:-:S06]  /*23d0*/  ULEA UR7, UR8, UR7, 0x18 ;  /* 0x0000000708077291 */ /* 0x004fcc000f8ec03f */
[----:B------:R-:W-:-:S04]  /*23e0*/  IMAD.U32 R6, RZ, RZ, UR7 ;  /* 0x00000007ff067e24 */ /* 0x000fc8000f8e00ff */
[----:B------:R-:W-:-:S04]  /*23f0*/  IMAD R5, R5, 0x8, R6 ;  /* 0x0000000805057824 */ /* 0x000fc800078e0206 */
[----:B------:R0:W1:Y:S01]  /*2400*/  SYNCS.PHASECHK.TRANS64.TRYWAIT P1, [R5+URZ], R4 ;  /* 0x00000004050075a7 */ /* 0x000062000802017f */
[----:B------:R-:W-:Y:S05]  /*2410*/  @!P0 BRA `(.L_x_24) ;  /* 0x0000000000048947 */ /* 0x000fea0003800000 */
[----:B------:R-:W-:Y:S01]  /*2420*/  BPT.TRAP 0x1 ;  /* 0x000000040000795c */ /* 0x000fe20000300000 */
.L_x_24:
[----:B-1----:R-:W-:Y:S05]  /*2430*/  @P1 BRA `(.L_x_25) ;  /* 0x0000000000081947 */ /* 0x002fea0003800000 */
[----:B------:R-:W1:Y:S02]  /*2440*/  SYNCS.PHASECHK.TRANS64.TRYWAIT P1, [R5+URZ], R4 ;  /* 0x00000004050075a7 */ /* 0x000e64000802017f */
[----:B-1----:R-:W-:Y:S05]  /*2450*/  @!P1 BRA `(.L_x_26) ;  /* 0x0000004400749947 */ /* 0x002fea0003800000 */
.L_x_25:
[----:B------:R-:W-:Y:S01]  /*2460*/  ULEA UR10, UR6, UR5, 0x9 ;  /* 0x00000005060a7291 */ /* 0x000fe2000f8e483f */
[----:B------:R-:W-:Y:S01]  /*2470*/  WARPGROUP.ARRIVE ;  /* 0x00000000000079c5 */ /* 0x000fe20000000000 */
[----:B------:R-:W-:Y:S01]  /*2480*/  UIMAD UR8, UR6, 0x1800, UR4 ;  /* 0x00001800060878a4 */ /* 0x000fe2000f8e0204 */
[----:B------:R-:W-:Y:S01]  /*2490*/  UMOV UR11, 0x40000040 ;  /* 0x40000040000b7882 */ /* 0x000fe20000000000 */
[----:B------:R-:W-:Y:S02]  /*24a0*/  UMOV UR9, 0x40000040 ;  /* 0x4000004000097882 */ /* 0x000fe40000000000 */
[----:B------:R-:W-:Y:S01]  /*24b0*/  UIADD3 UR12, UR8, 0x400, URZ ;  /* 0x00000400080c7890 */ /* 0x000fe2000fffe03f */
[----:B------:R-:W-:Y:S01]  /*24c0*/  UMOV UR14, UR10 ;  /* 0x0000000a000e7c82 */ /* 0x000fe20008000000 */
[----:B------:R-:W-:Y:S01]  /*24d0*/  UMOV UR15, UR11 ;  /* 0x0000000b000f7c82 */ /* 0x000fe20008000000 */
[----:B------:R-:W-:Y:S02]  /*24e0*/  UMOV UR13, 0x40000040 ;  /* 0x40000040000d7882 */ /* 0x000fe40000000000 */
[----:B------:R-:W-:Y:S01]  /*24f0*/  HGMMA.64x16x16.F32 R32, gdesc[UR8], R32, gsb0 ;  /* 0x00200000082079f0 */ /* 0x000fe20008000820 */
[----:B------:R-:W-:Y:S01]  /*2500*/  UIADD3 UR7, UR8, 0x402, URZ ;  /* 0x0000040208077890 */ /* 0x000fe2000fffe03f */
[----:B------:R-:W-:Y:S01]  /*2510*/  UMOV UR11, 0x40000040 ;  /* 0x40000040000b7882 */ /* 0x000fe20000000000 */
[----:B------:R-:W-:Y:S01]  /*2520*/  UMOV UR9, 0x40000040 ;  /* 0x4000004000097882 */ /* 0x000fe20000000000 */
[----:B------:R-:W-:-:S02]  /*2530*/  WARPGROUP.DEPBAR.LE gsb0, 0x0 ;  /* 0x00008000000079c5 */ /* 0x000fc40000010000 */
        /* <DEDUP_REMOVED lines=185> */
[----:B------:R-:W-:-:S03]  /*30d0*/  UIADD3 UR12, UR8, 0x1606, URZ ;  /* 0x00001606080c7890 */ /* 0x000fc6000fffe03f */
[----:B------:R-:W-:Y:S01]  /*30e0*/  UMOV UR8, UR7 ;  /* 0x0000000700087c82 */ /* 0x000fe20008000000 */
        /* <DEDUP_REMOVED lines=10> */
[----:B------:R-:W-:Y:S01]  /*3190*/  BPT.TRAP 0x1 ;  /* 0x000000040000795c */ /* 0x000fe20000300000 */
.L_x_27:
[----:B------:R-:W-:-:S13]  /*31a0*/  ISETP.NE.AND P1, PT, R23, RZ, PT ;  /* 0x000000ff1700720c */ /* 0x000fda0003f25270 */
[----:B01----:R-:W-:-:S04]  /*31b0*/  @P1 IMAD R4, R3, 0x8, R6 ;  /* 0x0000000803041824 */ /* 0x003fc800078e0206 */
[----:B------:R-:W-:-:S05]  /*31c0*/  @P1 VIADD R5, R4, 0x10 ;  /* 0x0000001004051836 */ /* 0x000fca0000000000 */
[----:B------:R-:W-:-:S04]  /*31d0*/  @P1 PRMT R5, R22, 0x654, R5 ;  /* 0x0000065416051816 */ /* 0x000fc80000000005 */
[----:B------:R0:W-:Y:S01]  /*31e0*/  @P1 SYNCS.ARRIVE.TRANS64.RED.A1T0 RZ, [R5+URZ], RZ ;  /* 0x000000ff05ff19a7 */ /* 0x0001e2000810043f */
[----:B------:R-:W-:-:S13]  /*31f0*/  ISETP.GT.U32.AND P1, PT, R19, 0x1, PT ;  /* 0x000000011300780c */ /* 0x000fda0003f24070 */
[----:B0-----:R-:W-:Y:S05]  /*3200*/  @P1 BRA `(.L_x_28) ;  /* 0x0000000000041947 */ /* 0x001fea0003800000 */
[----:B------:R-:W-:Y:S01]  /*3210*/  BPT.TRAP 0x1 ;  /* 0x000000040000795c */ /* 0x000fe20000300000 */
.L_x_28:
[----:B------:R-:W-:Y:S01]  /*3220*/  UIADD3 UR6, UR6, 0x1, URZ ;  /* 0x0000000106067890 */ /* 0x000fe2000fffe03f */
[C---:B------:R-:W-:Y:S01]  /*3230*/  ISETP.GT.AND P2, PT, R0.reuse, 0x1, PT ;  /* 0x000000010000780c */ /* 0x040fe20003f44270 */
[----:B------:R-:W-:Y:S02]  /*3240*/  VIADD R3, R3, 0x1 ;  /* 0x0000000103037836 */ /* 0x000fe40000000000 */
[----:B------:R-:W-:Y:S01]  /*3250*/  UISETP.NE.AND UP0, UPT, UR6, 0x2, UPT ;  /* 0x000000020600788c */ /* 0x000fe2000bf05270 */
[----:B------:R-:W-:Y:S02]  /*3260*/  VIADD R0, R0, 0xffffffff ;  /* 0xffffffff00007836 */ /* 0x000fe40000000000 */
[C---:B------:R-:W-:Y:S01]  /*3270*/  ISETP.NE.AND P1, PT, R3.reuse, 0x2, PT ;  /* 0x000000020300780c */ /* 0x040fe20003f25270 */
[----:B------:R-:W-:Y:S02]  /*3280*/  USEL UR7, URZ, 0x1, UP0 ;  /* 0x000000013f077887 */ /* 0x000fe40008000000 */
[----:B------:R-:W-:Y:S01]  /*3290*/  USEL UR6, UR6, URZ, UP0 ;  /* 0x0000003f06067287 */ /* 0x000fe20008000000 */
[----:B------:R-:W-:-:S03]  /*32a0*/  SEL R3, R3, RZ, P1 ;  /* 0x000000ff03037207 */ /* 0x000fc60000800000 */
[----:B------:R-:W-:Y:S01]  /*32b0*/  LOP3.LUT R7, R7, UR7, RZ, 0x3c, !PT ;  /* 0x0000000707077c12 */ /* 0x000fe2000f8e3cff */
[----:B------:R-:W-:Y:S07]  /*32c0*/  @P2 BRA `(.L_x_29) ;  /* 0xfffffff000282947 */ /* 0x000fee000383ffff */
.L_x_22:
[----:B------:R-:W2:Y:S02]  /*32d0*/  LDC R0, c[0x0][0x28c] ;  /* 0x0000a300ff007b82 */ /* 0x000ea40000000800 */
[----:B--2---:R-:W-:-:S13]  /*32e0*/  ISETP.GE.AND P1, PT, R0, 0x1, PT ;  /* 0x000000010000780c */ /* 0x004fda0003f26270 */
[----:B------:R-:W-:Y:S05]  /*32f0*/  @!P1 BRA `(.L_x_30) ;  /* 0x0000000000409947 */ /* 0x000fea0003800000 */
[----:B------:R-:W-:Y:S05]  /*3300*/  @!P0 BRA `(.L_x_31) ;  /* 0x0000000000048947 */ /* 0x000fea0003800000 */
[----:B------:R-:W-:Y:S01]  /*3310*/  BPT.TRAP 0x1 ;  /* 0x000000040000795c */ /* 0x000fe20000300000 */
.L_x_31:
[----:B------:R-:W-:Y:S01]  /*3320*/  ISETP.NE.AND P0, PT, R23, RZ, PT ;  /* 0x000000ff1700720c */ /* 0x000fe20003f05270 */
[----:B------:R-:W-:-:S12]  /*3330*/  UISETP.LT.AND UP1, UPT, UR40, 0x1, UPT ;  /* 0x000000012800788c */ /* 0x000fd8000bf21270 */
[----:B------:R-:W-:-:S05]  /*3340*/  VOTEU.ANY UP0, P0 ;  /* 0x00000000003f7886 */ /* 0x000fca0000000100 */
[----:B------:R-:W-:-:S04]  /*3350*/  @UP0 USEL UR4, UR40, 0x1, UP1 ;  /* 0x0000000128040887 */ /* 0x000fc80008800000 */
[----:B------:R-:W-:-:S06]  /*3360*/  @UP0 UIADD3 UR4, UR39, UR40, -UR4 ;  /* 0x0000002827040290 */ /* 0x000fcc000fffe804 */
[----:B------:R-:W-:-:S04]  /*3370*/  IMAD.U32 R0, RZ, RZ, UR4 ;  /* 0x00000004ff007e24 */ /* 0x000fc8000f8e00ff */
[----:B------:R-:W-:-:S05]  /*3380*/  @P0 IMAD.SHL.U32 R0, R0, 0x8, RZ ;  /* 0x0000000800000824 */ /* 0x000fca00078e00ff */
[----:B------:R-:W-:-:S04]  /*3390*/  @P0 LOP3.LUT R0, R0, 0x8, RZ, 0xc0, !PT ;  /* 0x0000000800000812 */ /* 0x000fc800078ec0ff */
[----:B------:R-:W-:-:S04]  /*33a0*/  @P0 IADD3 R3, R6, 0x10, R0 ;  /* 0x0000001006030810 */ /* 0x000fc80007ffe000 */
[----:B------:R-:W-:-:S04]  /*33b0*/  @P0 PRMT R3, R22, 0x654, R3 ;  /* 0x0000065416030816 */ /* 0x000fc80000000003 */
[----:B------:R2:W-:Y:S01]  /*33c0*/  @P0 SYNCS.ARRIVE.TRANS64.RED.A1T0 RZ, [R3+URZ], RZ ;  /* 0x000000ff03ff09a7 */ /* 0x0005e2000810043f */
[----:B------:R-:W-:-:S13]  /*33d0*/  ISETP.GT.U32.AND P0, PT, R19, 0x1, PT ;  /* 0x000000011300780c */ /* 0x000fda0003f04070 */
[----:B--2---:R-:W-:Y:S05]  /*33e0*/  @P0 BRA `(.L_x_30) ;  /* 0x0000000000040947 */ /* 0x004fea0003800000 */
[----:B------:R-:W-:Y:S01]  /*33f0*/  BPT.TRAP 0x1 ;  /* 0x000000040000795c */ /* 0x000fe20000300000 */
.L_x_30:
[----:B------:R-:W2:Y:S01]  /*3400*/  LDC R6, c[0x0][0x288] ;  /* 0x0000a200ff067b82 */ /* 0x000ea20000000800 */
[--C-:B------:R-:W-:Y:S01]  /*3410*/  SHF.R.U32.HI R0, RZ, 0x7, R18.reuse ;  /* 0x00000007ff007819 */ /* 0x100fe20000011612 */
[----:B------:R-:W-:Y:S01]  /*3420*/  UIADD3 UR39, UR40, UR39, URZ ;  /* 0x0000002728277290 */ /* 0x000fe2000fffe03f */
[----:B------:R-:W-:Y:S01]  /*3430*/  SHF.R.U32.HI R3, RZ, 0x2, R18 ;  /* 0x00000002ff037819 */ /* 0x000fe20000011612 */
[----:B------:R-:W-:Y:S01]  /*3440*/  IMAD R9, R45, 0xc0, RZ ;  /* 0x000000c02d097824 */ /* 0x000fe200078e02ff */
[----:B------:R-:W-:Y:S01]  /*3450*/  LOP3.LUT R0, R0, 0x1, RZ, 0xc0, !PT ;  /* 0x0000000100007812 */ /* 0x000fe200078ec0ff */
[----:B------:R-:W-:Y:S01]  /*3460*/  USHF.R.U32.HI UR4, URZ, 0x1, UR39 ;  /* 0x000000013f047899 */ /* 0x000fe20008011627 */
[----:B01----:R-:W-:Y:S01]  /*3470*/  LOP3.LUT R4, R18, 0x60, RZ, 0xc0, !PT ;  /* 0x0000006012047812 */ /* 0x003fe200078ec0ff */
[----:B------:R-:W-:Y:S01]  /*3480*/  ULDC UR8, c[0x0][0x284] ;  /* 0x0000a10000087ab9 */ /* 0x000fe20000000800 */
[----:B------:R-:W-:Y:S01]  /*3490*/  LOP3.LUT R3, R3, 0x7, RZ, 0xc0, !PT ;  /* 0x0000000703037812 */ /* 0x000fe200078ec0ff */
[----:B------:R-:W-:Y:S01]  /*34a0*/  IMAD.SHL.U32 R8, R0, 0x40, RZ ;  /* 0x0000004000087824 */ /* 0x000fe200078e00ff */
[----:B------:R-:W-:Y:S01]  /*34b0*/  SHF.R.U32.HI R4, RZ, 0x1, R4 ;  /* 0x00000001ff047819 */ /* 0x000fe20000011604 */
[----:B------:R-:W-:Y:S01]  /*34c0*/  ULOP3.LUT UR4, UR4, 0x1, URZ, 0xc0, !UPT ;  /* 0x0000000104047892 */ /* 0x000fe2000f8ec03f */
[----:B------:R-:W-:Y:S01]  /*34d0*/  SHF.R.S32.HI R21, RZ, 0x1f, R41 ;  /* 0x0000001fff157819 */ /* 0x000fe20000011429 */
[----:B------:R-:W-:Y:S01]  /*34e0*/  UISETP.GT.U32.AND UP1, UPT, UR39, 0x1, UPT ;  /* 0x000000012700788c */ /* 0x000fe2000bf24070 */
[-CC-:B------:R-:W-:Y:S01]  /*34f0*/  IADD3 R5, RZ, -R4.reuse, -R3.reuse ;  /* 0x80000004ff057210 */ /* 0x180fe20007ffe803 */
[----:B------:R-:W-:Y:S01]  /*3500*/  UISETP.NE.U32.AND UP0, UPT, UR4, 0x1, UPT ;  /* 0x000000010400788c */ /* 0x000fe2000bf05070 */
[----:B------:R-:W-:Y:S01]  /*3510*/  LOP3.LUT R3, R8, 0x40, R3, 0xe2, !PT ;  /* 0x0000004008037812 */ /* 0x000fe200078ee203 */
[----:B------:R-:W-:Y:S01]  /*3520*/  ULDC.64 UR6, c[0x0][0x5d0] ;  /* 0x0001740000067ab9 */ /* 0x000fe20000000a00 */
[----:B------:R-:W-:Y:S01]  /*3530*/  UISETP.LT.U32.AND UP1, UPT, UR40, 0x2, UP1 ;  /* 0x000000022800788c */ /* 0x000fe20008f21070 */
[----:B------:R-:W-:Y:S01]  /*3540*/  IMAD R8, R0, -0x40, R5 ;  /* 0xffffffc000087824 */ /* 0x000fe200078e0205 */
[----:B------:R-:W-:Y:S01]  /*3550*/  LOP3.LUT R12, R3, R4, RZ, 0xfc, !PT ;  /* 0x00000004030c7212 */ /* 0x000fe200078efcff */
[----:B------:R-:W-:Y:S01]  /*3560*/  IMAD.SHL.U32 R3, R44, 0x10, RZ ;  /* 0x000000102c037824 */ /* 0x000fe200078e00ff */
[C---:B------:R-:W-:Y:S01]  /*3570*/  LOP3.LUT R0, R18.reuse, 0x3, RZ, 0xc0, !PT ;  /* 0x0000000312007812 */ /* 0x040fe200078ec0ff */
[----:B------:R-:W-:Y:S01]  /*3580*/  IMAD.SHL.U32 R4, R18, 0x2, RZ ;  /* 0x0000000212047824 */ /* 0x000fe200078e00ff */
[----:B------:R-:W-:Y:S01]  /*3590*/  UISETP.GT.U32.AND UP0, UPT, UR40, 0x1, !UP0 ;  /* 0x000000012800788c */ /* 0x000fe2000c704070 */
[----:B------:R-:W-:Y:S01]  /*35a0*/  IMAD.MOV.U32 R13, RZ, RZ, RZ ;  /* 0x000000ffff0d7224 */ /* 0x000fe200078e00ff */
[C---:B--2---:R-:W-:Y:S01]  /*35b0*/  ISETP.GE.AND P0, PT, R3.reuse, R6, PT ;  /* 0x000000060300720c */ /* 0x044fe20003f06270 */
[----:B------:R-:W-:Y:S01]  /*35c0*/  IMAD R0, R0, -0x2, R6 ;  /* 0xfffffffe00007824 */ /* 0x000fe200078e0206 */
[----:B------:R-:W-:Y:S01]  /*35d0*/  LOP3.LUT R4, R3, 0x6, R4, 0xf8, !PT ;  /* 0x0000000603047812 */ /* 0x000fe200078ef804 */
[----:B------:R-:W-:Y:S01]  /*35e0*/  IMAD R6, R21, UR6, RZ ;  /* 0x0000000615067c24 */ /* 0x000fe2000f8e02ff */
[----:B------:R-:W-:Y:S01]  /*35f0*/  ISETP.GE.OR P0, PT, R9, UR8, P0 ;  /* 0x0000000809007c0c */ /* 0x000fe20008706670 */
[----:B------:R-:W-:Y:S01]  /*3600*/  USEL UR5, URZ, 0x1, !UP1 ;  /* 0x000000013f057887 */ /* 0x000fe2000c800000 */
[----:B------:R-:W-:Y:S01]  /*3610*/  SHF.R.S32.HI R5, RZ, 0x1f, R4 ;  /* 0x0000001fff057819 */ /* 0x000fe20000011404 */
[----:B------:R-:W-:Y:S01]  /*3620*/  USEL UR4, URZ, 0x1, !UP0 ;  /* 0x000000013f047887 */ /* 0x000fe2000c000000 */
[----:B------:R-:W-:Y:S01]  /*3630*/  IMAD R11, R41, UR7, R6 ;  /* 0x00000007290b7c24 */ /* 0x000fe2000f8e0206 */
[----:B------:R-:W-:Y:S01]  /*3640*/  ULOP3.LUT UR39, UR39, 0x1, URZ, 0xc0, !UPT ;  /* 0x0000000127277892 */ /* 0x000fe2000f8ec03f */
[----:B------:R-:W-:Y:S01]  /*3650*/  IADD3 R60, -R9, UR8, R8 ;  /* 0x00000008093c7c10 */ /* 0x000fe2000fffe108 */
[----:B------:R-:W-:Y:S01]  /*3660*/  IMAD.WIDE.U32 R6, R41, UR6, R4 ;  /* 0x0000000629067c25 */ /* 0x000fe2000f8e0004 */
[----:B------:R-:W-:-:S03]  /*3670*/  ULOP3.LUT UR38, UR4, UR38, UR5, 0x96, !UPT ;  /* 0x0000002604267292 */ /* 0x000fc6000f8e9605 */
[----:B------:R-:W-:Y:S02]  /*3680*/  IMAD.IADD R3, R0, 0x1, -R3 ;  /* 0x0000000100037824 */ /* 0x000fe400078e0a03 */
[----:B------:R-:W-:Y:S02]  /*3690*/  IMAD.IADD R7, R7, 0x1, R11 ;  /* 0x0000000107077824 */ /* 0x000fe400078e020b */
[----:B------:R-:W-:-:S04]  /*36a0*/  IMAD.WIDE R12, R45, 0xc0, R12 ;  /* 0x000000c02d0c7825 */ /* 0x000fc800078e020c */
[----:B------:R-:W-:Y:S01]  /*36b0*/  IMAD.MOV.U32 R0, RZ, RZ, -0x1 ;  /* 0xffffffffff007424 */ /* 0x000fe200078e00ff */
[----:B------:R-:W-:Y:S06]  /*36c0*/  @P0 BRA `(.L_x_32) ;  /* 0x0000001400640947 */ /* 0x000fec0003800000 */
[----:B------:R-:W0:Y:S01]  /*36d0*/  LDC.64 R10, c[0x0][0x5c8] ;  /* 0x00017200ff0a7b82 */ /* 0x000e220000000a00 */
[----:B-----5:R-:W-:Y:S01]  /*36e0*/  FSETP.NEU.AND P1, PT, R42, RZ, PT ;  /* 0x000000ff2a00720b */ /* 0x020fe20003f2d000 */
[----:B------:R-:W-:Y:S01]  /*36f0*/  BSSY B0, `(.L_x_32) ;  /* 0x0000156000007945 */ /* 0x000fe20003800000 */
[----:B------:R-:W-:-:S04]  /*3700*/  ISETP.GT.AND P2, PT, R60, RZ, PT ;  /* 0x000000ff3c00720c */ /* 0x000fc80003f44270 */
[----:B------:R-:W-:Y:S01]  /*3710*/  ISETP.GT.AND P0, PT, R3, RZ, P2 ;  /* 0x000000ff0300720c */ /* 0x000fe20001704270 */
[-C--:B0-----:R-:W-:Y:S02]  /*3720*/  IMAD R8, R13, R10.reuse, RZ ;  /* 0x0000000a0d087224 */ /* 0x081fe400078e02ff */
[----:B------:R-:W-:-:S04]  /*3730*/  IMAD.WIDE.U32 R50, R12, R10, R6 ;  /* 0x0000000a0c327225 */ /* 0x000fc800078e0006 */
[----:B------:R-:W-:-:S04]  /*3740*/  IMAD R7, R12, R11, R8 ;  /* 0x0000000b0c077224 */ /* 0x000fc800078e0208 */
[----:B------:R-:W-:Y:S01]  /*3750*/  IMAD.IADD R53, R51, 0x1, R7 ;  /* 0x0000000133357824 */ /* 0x000fe200078e0207 */
[----:B------:R-:W-:Y:S06]  /*3760*/  @!P1 BRA `(.L_x_33) ;  /* 0x0000000c00dc9947 */ /* 0x000fec0003800000 */
[----:B------:R-:W0:Y:S01]  /*3770*/  LDC.64 R8, c[0x0][0x5b8] ;  /* 0x00016e00ff087b82 */ /* 0x000e220000000a00 */
[----:B------:R-:W-:-:S07]  /*3780*/  ULDC.64 UR4, c[0x0][0x5c0] ;  /* 0x0001700000047ab9 */ /* 0x000fce0000000a00 */
[----:B------:R-:W1:Y:S08]  /*3790*/  LDC.64 R14, c[0x0][0x5b0] ;  /* 0x00016c00ff0e7b82 */ /* 0x000e700000000a00 */
[----:B------:R-:W2:Y:S01]  /*37a0*/  LDC.64 R6, c[0x0][0x5a8] ;  /* 0x00016a00ff067b82 */ /* 0x000ea20000000a00 */
[-C--:B0-----:R-:W-:Y:S02]  /*37b0*/  IMAD R20, R21, R8.reuse, RZ ;  /* 0x0000000815147224 */ /* 0x081fe400078e02ff */
[----:B------:R-:W-:-:S04]  /*37c0*/  IMAD.WIDE.U32 R44, R41, R8, R4 ;  /* 0x00000008292c7225 */ /* 0x000fc800078e0004 */
[----:B------:R-:W-:Y:S02]  /*37d0*/  IMAD R63, R41, R9, R20 ;  /* 0x00000009293f7224 */ /* 0x000fe400078e0214 */
[-C--:B-1----:R-:W-:Y:S02]  /*37e0*/  IMAD R9, R13, R14.reuse, RZ ;  /* 0x0000000e0d097224 */ /* 0x082fe400078e02ff */
[----:B------:R-:W-:Y:S02]  /*37f0*/  IMAD.IADD R21, R45, 0x1, R63 ;  /* 0x000000012d157824 */ /* 0x000fe400078e023f */
[----:B------:R-:W-:Y:S02]  /*3800*/  IMAD.MOV.U32 R20, RZ, RZ, R44 ;  /* 0x000000ffff147224 */ /* 0x000fe400078e002c */
[C---:B------:R-:W-:Y:S02]  /*3810*/  IMAD R65, R12.reuse, R15, R9 ;  /* 0x0000000f0c417224 */ /* 0x040fe400078e0209 */
[----:B------:R-:W-:-:S04]  /*3820*/  IMAD.WIDE.U32 R46, R12, R14, R20 ;  /* 0x0000000e0c2e7225 */ /* 0x000fc800078e0014 */
[----:B------:R-:W-:Y:S01]  /*3830*/  IMAD.IADD R9, R47, 0x1, R65 ;  /* 0x000000012f097824 */ /* 0x000fe200078e0241 */
[----:B--2---:R-:W-:-:S04]  /*3840*/  LEA R48, P1, R46, R6, 0x1 ;  /* 0x000000062e307211 */ /* 0x004fc800078208ff */
[----:B------:R-:W-:-:S05]  /*3850*/  LEA.HI.X R49, R46, R7, R9, 0x1, P1 ;  /* 0x000000072e317211 */ /* 0x000fca00008f0c09 */
[----:B------:R-:W2:Y:S01]  /*3860*/  @P0 LDG.E.LTC128B.U16 R9, desc[UR36][R48.64] ;  /* 0x0000002430090981 */ /* 0x000ea2000c1e1520 */
[----:B------:R-:W-:Y:S01]  /*3870*/  LEA R52, P1, R50, UR4, 0x1 ;  /* 0x0000000432347c11 */ /* 0x000fe2000f8208ff */
[----:B------:R-:W-:Y:S01]  /*3880*/  IMAD.WIDE.U32 R46, R12, R14, R4 ;  /* 0x0000000e0c2e7225 */ /* 0x000fe200078e0004 */
[----:B------:R-:W-:Y:S02]  /*3890*/  BSSY B1, `(.L_x_34) ;  /* 0x0000012000017945 */ /* 0x000fe40003800000 */
[----:B------:R-:W-:Y:S01]  /*38a0*/  LEA.HI.X R53, R50, UR5, R53, 0x1, P1 ;  /* 0x0000000532357c11 */ /* 0x000fe200088f0c35 */
[----:B------:R-:W-:Y:S01]  /*38b0*/  IMAD.IADD R47, R65, 0x1, R47 ;  /* 0x00000001412f7824 */ /* 0x000fe200078e022f */
[----:B------:R-:W-:Y:S01]  /*38c0*/  ISETP.GT.AND P1, PT, R3, 0x1, P2 ;  /* 0x000000010300780c */ /* 0x000fe20001724270 */
[----:B------:R-:W-:-:S03]  /*38d0*/  IMAD.WIDE.U32 R46, R41, R8, R46 ;  /* 0x00000008292e7225 */ /* 0x000fc600078e002e */
[----:B------:R-:W-:Y:S01]  /*38e0*/  LEA R50, P3, R46, R6, 0x1 ;  /* 0x000000062e327211 */ /* 0x000fe200078608ff */
[----:B--2---:R-:W-:-:S05]  /*38f0*/  HADD2.F32 R51, -RZ, R9.H0_H0 ;  /* 0x20000009ff337230 */ /* 0x004fca0000004100 */
[----:B------:R-:W-:-:S04]  /*3900*/  FMUL R51, R51, R42 ;  /* 0x0000002a33337220 */ /* 0x000fc80000400000 */
[----:B------:R-:W-:Y:S01]  /*3910*/  FFMA R51, R32, R40, R51 ;  /* 0x0000002820337223 */ /* 0x000fe20000000033 */
[----:B------:R-:W-:-:S04]  /*3920*/  IMAD.IADD R32, R63, 0x1, R47 ;  /* 0x000000013f207824 */ /* 0x000fc800078e022f */
[----:B------:R-:W-:-:S04]  /*3930*/  F2FP.F16.F32.PACK_AB R51, RZ, R51 ;  /* 0x00000033ff33723e */ /* 0x000fc800000000ff */
[----:B------:R-:W-:Y:S02]  /*3940*/  PRMT R47, R51, 0x7610, R47 ;  /* 0x00007610332f7816 */ /* 0x000fe4000000002f */
[----:B------:R-:W-:Y:S01]  /*3950*/  LEA.HI.X R51, R46, R7, R32, 0x1, P3 ;  /* 0x000000072e337211 */ /* 0x000fe200018f0c20 */
[C---:B------:R-:W-:Y:S02]  /*3960*/  IMAD.SHL.U32 R46, R14.reuse, 0x8, RZ ;  /* 0x000000080e2e7824 */ /* 0x040fe400078e00ff */
[----:B------:R0:W-:Y:S02]  /*3970*/  @P0 STG.E.U16 desc[UR36][R52.64], R47 ;  /* 0x0000002f34000986 */ /* 0x0001e4000c101524 */
[----:B0-----:R-:W-:Y:S01]  /*3980*/  SHF.L.U64.HI R47, R14, 0x3, R15 ;  /* 0x000000030e2f7819 */ /* 0x001fe2000001020f */
[----:B------:R-:W-:Y:S06]  /*3990*/  @!P1 BRA `(.L_x_35) ;  /* 0x0000000000049947 */ /* 0x000fec0003800000 */
[----:B------:R0:W5:Y:S02]  /*39a0*/  LDG.E.LTC128B.U16 R9, desc[UR36][R50.64+0x2] ;  /* 0x0000022432097981 */ /* 0x000164000c1e1520 */
.L_x_35:
[----:B------:R-:W-:Y:S05]  /*39b0*/  BSYNC B1 ;  /* 0x0000000000017941 */ /* 0x000fea0003800000 */
.L_x_34:
[----:B-----5:R-:W-:Y:S01]  /*39c0*/  HADD2.F32 R49, -RZ, R9.H0_H0 ;  /* 0x20000009ff317230 */ /* 0x020fe20000004100 */
[----:B------:R-:W-:Y:S01]  /*39d0*/  ISETP.GT.AND P0, PT, R60, 0x8, PT ;  /* 0x000000083c00780c */ /* 0x000fe20003f04270 */
[----:B------:R-:W-:Y:S01]  /*39e0*/  IMAD.WIDE.U32 R54, R12, R14, R46 ;  /* 0x0000000e0c367225 */ /* 0x000fe200078e002e */
[----:B------:R-:W-:-:S03]  /*39f0*/  PRMT R58, R9, 0x7610, R58 ;  /* 0x00007610093a7816 */ /* 0x000fc6000000003a */
[----:B------:R-:W-:Y:S01]  /*3a00*/  FMUL R32, R49, R42 ;  /* 0x0000002a31207220 */ /* 0x000fe20000400000 */
[----:B------:R-:W-:Y:S01]  /*3a10*/  IMAD.IADD R67, R65, 0x1, R55 ;  /* 0x0000000141437824 */ /* 0x000fe200078e0237 */
[----:B------:R-:W-:Y:S02]  /*3a20*/  IADD3 R48, P4, R44, R54, RZ ;  /* 0x000000362c307210 */ /* 0x000fe40007f9e0ff */
[----:B------:R-:W-:Y:S01]  /*3a30*/  FFMA R33, R33, R40, R32 ;  /* 0x0000002821217223 */ /* 0x000fe20000000020 */
[----:B------:R-:W-:Y:S02]  /*3a40*/  ISETP.GT.AND P3, PT, R3, RZ, P0 ;  /* 0x000000ff0300720c */ /* 0x000fe40000764270 */
[----:B------:R-:W-:Y:S01]  /*3a50*/  IMAD.X R49, R67, 0x1, R21, P4 ;  /* 0x0000000143317824 */ /* 0x000fe200020e0615 */
[----:B------:R-:W-:Y:S02]  /*3a60*/  LEA R32, P4, R48, R6, 0x1 ;  /* 0x0000000630207211 */ /* 0x000fe400078808ff */
[----:B------:R-:W-:-:S02]  /*3a70*/  F2FP.F16.F32.PACK_AB R56, RZ, R33 ;  /* 0x00000021ff38723e */ /* 0x000fc400000000ff */
[--C-:B------:R-:W-:Y:S02]  /*3a80*/  LEA.HI.X R33, R48, R7, R49.reuse, 0x1, P4 ;  /* 0x0000000730217211 */ /* 0x100fe400020f0c31 */
[----:B------:R-:W-:-:S05]  /*3a90*/  PRMT R49, R56, 0x7610, R49 ;  /* 0x0000761038317816 */ /* 0x000fca0000000031 */
[----:B------:R1:W-:Y:S04]  /*3aa0*/  @P1 STG.E.U16 desc[UR36][R52.64+0x2], R49 ;  /* 0x0000023134001986 */ /* 0x0003e8000c101524 */
[----:B------:R2:W3:Y:S01]  /*3ab0*/  @P3 LDG.E.LTC128B.U16 R58, desc[UR36][R32.64] ;  /* 0x00000024203a3981 */ /* 0x0004e2000c1e1520 */
[C---:B------:R-:W-:Y:S01]  /*3ac0*/  IMAD.SHL.U32 R59, R10.reuse, 0x10, RZ ;  /* 0x000000100a3b7824 */ /* 0x040fe200078e00ff */
[----:B------:R-:W-:Y:S01]  /*3ad0*/  SHF.L.U64.HI R61, R10, 0x4, R11 ;  /* 0x000000040a3d7819 */ /* 0x000fe2000001020b */
[----:B------:R-:W-:Y:S01]  /*3ae0*/  BSSY B1, `(.L_x_36) ;  /* 0x0000011000017945 */ /* 0x000fe20003800000 */
[----:B------:R-:W-:Y:S02]  /*3af0*/  IADD3 R48, P1, R4, R54, RZ ;  /* 0x0000003604307210 */ /* 0x000fe40007f3e0ff */
[----:B------:R-:W-:-:S03]  /*3b00*/  IADD3 R56, P4, R59, R52, RZ ;  /* 0x000000343b387210 */ /* 0x000fc60007f9e0ff */
[----:B-1----:R-:W-:Y:S01]  /*3b10*/  IMAD.X R49, R5, 0x1, R67, P1 ;  /* 0x0000000105317824 */ /* 0x002fe200008e0643 */
[----:B------:R-:W-:Y:S01]  /*3b20*/  ISETP.GT.AND P1, PT, R3, 0x1, P0 ;  /* 0x000000010300780c */ /* 0x000fe20000724270 */
[----:B------:R-:W-:Y:S02]  /*3b30*/  IMAD.X R57, R61, 0x1, R53, P4 ;  /* 0x000000013d397824 */ /* 0x000fe400020e0635 */
[----:B------:R-:W-:-:S03]  /*3b40*/  IMAD.WIDE.U32 R48, R41, R8, R48 ;  /* 0x0000000829307225 */ /* 0x000fc600078e0030 */
[----:B--2---:R-:W-:Y:S01]  /*3b50*/  LEA R32, P5, R48, R6, 0x1 ;  /* 0x0000000630207211 */ /* 0x004fe200078a08ff */
[----:B---3--:R-:W-:-:S05]  /*3b60*/  HADD2.F32 R9, -RZ, R58.H0_H0 ;  /* 0x2000003aff097230 */ /* 0x008fca0000004100 */
[----:B------:R-:W-:-:S04]  /*3b70*/  FMUL R9, R9, R42 ;  /* 0x0000002a09097220 */ /* 0x000fc80000400000 */
[----:B------:R-:W-:Y:S01]  /*3b80*/  FFMA R9, R34, R40, R9 ;  /* 0x0000002822097223 */ /* 0x000fe20000000009 */
[----:B------:R-:W-:-:S04]  /*3b90*/  IMAD.IADD R34, R63, 0x1, R49 ;  /* 0x000000013f227824 */ /* 0x000fc800078e0231 */
[----:B------:R-:W-:Y:S02]  /*3ba0*/  F2FP.F16.F32.PACK_AB R9, RZ, R9 ;  /* 0x00000009ff09723e */ /* 0x000fe400000000ff */
[----:B------:R-:W-:-:S03]  /*3bb0*/  LEA.HI.X R33, R48, R7, R34, 0x1, P5 ;  /* 0x0000000730217211 */ /* 0x000fc600028f0c22 */
[----:B------:R1:W-:Y:S01]  /*3bc0*/  @P3 STG.E.U16 desc[UR36][R56.64], R9 ;  /* 0x0000000938003986 */ /* 0x0003e2000c101524 */
[----:B------:R-:W-:Y:S05]  /*3bd0*/  @!P1 BRA `(.L_x_37) ;  /* 0x0000000000049947 */ /* 0x000fea0003800000 */
[----:B------:R2:W5:Y:S02]  /*3be0*/  LDG.E.LTC128B.U16 R58, desc[UR36][R32.64+0x2] ;  /* 0x00000224203a7981 */ /* 0x000564000c1e1520 */
.L_x_37:
[----:B------:R-:W-:Y:S05]  /*3bf0*/  BSYNC B1 ;  /* 0x0000000000017941 */ /* 0x000fea0003800000 */
.L_x_36:
[----:B-1---5:R-:W-:Y:S01]  /*3c00*/  HADD2.F32 R9, -RZ, R58.H0_H0 ;  /* 0x2000003aff097230 */ /* 0x022fe20000004100 */
[----:B------:R-:W-:Y:S01]  /*3c10*/  ISETP.GT.AND P3, PT, R3, 0x8, P2 ;  /* 0x000000080300780c */ /* 0x000fe20001764270 */
[----:B------:R-:W-:Y:S03]  /*3c20*/  BSSY B1, `(.L_x_38) ;  /* 0x0000007000017945 */ /* 0x000fe60003800000 */
[----:B------:R-:W-:-:S04]  /*3c30*/  FMUL R34, R9, R42 ;  /* 0x0000002a09227220 */ /* 0x000fc80000400000 */
[----:B------:R-:W-:-:S05]  /*3c40*/  FFMA R34, R35, R40, R34 ;  /* 0x0000002823227223 */ /* 0x000fca0000000022 */
[----:B------:R-:W-:-:S05]  /*3c50*/  F2FP.F16.F32.PACK_AB R34, RZ, R34 ;  /* 0x00000022ff22723e */ /* 0x000fca00000000ff */
[----:B------:R1:W-:Y:S01]  /*3c60*/  @P1 STG.E.U16 desc[UR36][R56.64+0x2], R34 ;  /* 0x0000022238001986 */ /* 0x0003e2000c101524 */
[----:B------:R-:W-:Y:S05]  /*3c70*/  @!P3 BRA `(.L_x_39) ;  /* 0x000000000004b947 */ /* 0x000fea0003800000 */
[----:B------:R3:W5:Y:S02]  /*3c80*/  LDG.E.LTC128B.U16 R58, desc[UR36][R50.64+0x10] ;  /* 0x00001024323a7981 */ /* 0x000764000c1e1520 */
.L_x_39:
[----:B------:R-:W-:Y:S05]  /*3c90*/  BSYNC B1 ;  /* 0x0000000000017941 */ /* 0x000fea0003800000 */
.L_x_38:
[----:B-----5:R-:W-:Y:S01]  /*3ca0*/  HADD2.F32 R9, -RZ, R58.H0_H0 ;  /* 0x2000003aff097230 */ /* 0x020fe20000004100 */
        /* <DEDUP_REMOVED lines=8> */
.L_x_41:
[----:B------:R-:W-:Y:S05]  /*3d30*/  BSYNC B1 ;  /* 0x0000000000017941 */ /* 0x000fea0003800000 */
.L_x_40:
[----:B----45:R-:W-:Y:S01]  /*3d40*/  HADD2.F32 R9, -RZ, R58.H0_H0 ;  /* 0x2000003aff097230 */ /* 0x030fe20000004100 */
[----:B------:R-:W-:Y:S01]  /*3d50*/  ISETP.GT.AND P3, PT, R3, 0x8, P0 ;  /* 0x000000080300780c */ /* 0x000fe20000764270 */
[----:B------:R-:W-:Y:S03]  /*3d60*/  BSSY B1, `(.L_x_42) ;  /* 0x0000007000017945 */ /* 0x000fe60003800000 */
[----:B-1----:R-:W-:-:S04]  /*3d70*/  FMUL R34, R9, R42 ;  /* 0x0000002a09227220 */ /* 0x002fc80000400000 */
[----:B------:R-:W-:-:S05]  /*3d80*/  FFMA R34, R37, R40, R34 ;  /* 0x0000002825227223 */ /* 0x000fca0000000022 */
[----:B------:R-:W-:-:S05]  /*3d90*/  F2FP.F16.F32.PACK_AB R34, RZ, R34 ;  /* 0x00000022ff22723e */ /* 0x000fca00000000ff */
[----:B------:R1:W-:Y:S01]  /*3da0*/  @P2 STG.E.U16 desc[UR36][R52.64+0x12], R34 ;  /* 0x0000122234002986 */ /* 0x0003e2000c101524 */
[----:B------:R-:W-:Y:S05]  /*3db0*/  @!P3 BRA `(.L_x_43) ;  /* 0x000000000004b947 */ /* 0x000fea0003800000 */
[----:B------:R4:W5:Y:S02]  /*3dc0*/  LDG.E.LTC128B.U16 R58, desc[UR36][R32.64+0x10] ;  /* 0x00001024203a7981 */ /* 0x000964000c1e1520 */
.L_x_43:
[----:B------:R-:W-:Y:S05]  /*3dd0*/  BSYNC B1 ;  /* 0x0000000000017941 */ /* 0x000fea0003800000 */
.L_x_42:
        /* <DEDUP_REMOVED lines=9> */
.L_x_45:
[----:B------:R-:W-:Y:S05]  /*3e70*/  BSYNC B1 ;  /* 0x0000000000017941 */ /* 0x000fea0003800000 */
.L_x_44:
[----:B0-2-4-:R-:W-:Y:S01]  /*3e80*/  IMAD.MOV.U32 R32, RZ, RZ, R54 ;  /* 0x000000ffff207224 */ /* 0x015fe200078e0036 */
[----:B------:R-:W-:Y:S01]  /*3e90*/  ISETP.GT.AND P0, PT, R60, 0x80, PT ;  /* 0x000000803c00780c */ /* 0x000fe20003f04270 */
[----:B------:R-:W-:Y:S02]  /*3ea0*/  IMAD.MOV.U32 R33, RZ, RZ, R67 ;  /* 0x000000ffff217224 */ /* 0x000fe400078e0043 */
[----:B-----5:R-:W-:Y:S01]  /*3eb0*/  HADD2.F32 R9, -RZ, R58.H0_H0 ;  /* 0x2000003aff097230 */ /* 0x020fe20000004100 */
[----:B------:R-:W-:Y:S01]  /*3ec0*/  ISETP.GT.AND P2, PT, R3, RZ, P0 ;  /* 0x000000ff0300720c */ /* 0x000fe20000744270 */
[----:B------:R-:W-:-:S04]  /*3ed0*/  IMAD.WIDE.U32 R48, R14, 0x78, R32 ;  /* 0x000000780e307825 */ /* 0x000fc800078e0020 */
[----:B------:R-:W-:Y:S01]  /*3ee0*/  FMUL R32, R9, R42 ;  /* 0x0000002a09207220 */ /* 0x000fe20000400000 */
[----:B------:R-:W-:Y:S01]  /*3ef0*/  IMAD R15, R15, 0x78, RZ ;  /* 0x000000780f0f7824 */ /* 0x000fe200078e02ff */
[----:B------:R-:W-:Y:S02]  /*3f00*/  IADD3 R9, P3, R44, R48, RZ ;  /* 0x000000302c097210 */ /* 0x000fe40007f7e0ff */
[----:B------:R-:W-:Y:S01]  /*3f10*/  FFMA R39, R39, R40, R32 ;  /* 0x0000002827277223 */ /* 0x000fe20000000020 */
[----:B-1----:R-:W-:-:S04]  /*3f20*/  IMAD.IADD R53, R49, 0x1, R15 ;  /* 0x0000000131357824 */ /* 0x002fc800078e020f */
[----:B------:R-:W-:Y:S01]  /*3f30*/  IMAD.X R34, R53, 0x1, R21, P3 ;  /* 0x0000000135227824 */ /* 0x000fe200018e0615 */
[C---:B------:R-:W-:Y:S02]  /*3f40*/  LEA R32, P3, R9.reuse, R6, 0x1 ;  /* 0x0000000609207211 */ /* 0x040fe400078608ff */
[----:B------:R-:W-:Y:S02]  /*3f50*/  F2FP.F16.F32.PACK_AB R39, RZ, R39 ;  /* 0x00000027ff27723e */ /* 0x000fe400000000ff */
[----:B------:R-:W-:-:S03]  /*3f60*/  LEA.HI.X R33, R9, R7, R34, 0x1, P3 ;  /* 0x0000000709217211 */ /* 0x000fc600018f0c22 */
[----:B------:R0:W-:Y:S04]  /*3f70*/  @P1 STG.E.U16 desc[UR36][R56.64+0x12], R39 ;  /* 0x0000122738001986 */ /* 0x0001e8000c101524 */
[----:B------:R1:W2:Y:S01]  /*3f80*/  @P2 LDG.E.LTC128B.U16 R58, desc[UR36][R32.64] ;  /* 0x00000024203a2981 */ /* 0x0002a2000c1e1520 */
[----:B------:R-:W-:Y:S01]  /*3f90*/  IMAD.WIDE.U32 R34, R14, 0x78, R46 ;  /* 0x000000780e227825 */ /* 0x000fe200078e002e */
[----:B------:R-:W-:Y:S01]  /*3fa0*/  ISETP.GT.AND P3, PT, R3, 0x1, P0 ;  /* 0x000000010300780c */ /* 0x000fe20000764270 */
[----:B------:R-:W-:Y:S02]  /*3fb0*/  BSSY B1, `(.L_x_46) ;  /* 0x0000016000017945 */ /* 0x000fe40003800000 */
[----:B---3--:R-:W-:Y:S02]  /*3fc0*/  IMAD R51, R11, 0xf0, RZ ;  /* 0x000000f00b337824 */ /* 0x008fe400078e02ff */
[----:B------:R-:W-:-:S02]  /*3fd0*/  IMAD.IADD R35, R15, 0x1, R35 ;  /* 0x000000010f237824 */ /* 0x000fc400078e0223 */
[----:B0-----:R-:W-:Y:S01]  /*3fe0*/  IMAD.WIDE.U32 R56, R10, 0xf0, R56 ;  /* 0x000000f00a387825 */ /* 0x001fe200078e0038 */
[----:B-1----:R-:W-:-:S03]  /*3ff0*/  IADD3 R32, P4, R46, R34, RZ ;  /* 0x000000222e207210 */ /* 0x002fc60007f9e0ff */
[----:B------:R-:W-:Y:S02]  /*4000*/  IMAD.IADD R11, R57, 0x1, R51 ;  /* 0x00000001390b7824 */ /* 0x000fe400078e0233 */
[----:B------:R-:W-:-:S03]  /*4010*/  IMAD.WIDE.U32 R36, R12, R14, R34 ;  /* 0x0000000e0c247225 */ /* 0x000fc600078e0022 */
[----:B------:R-:W-:-:S04]  /*4020*/  IADD3 R36, P1, R4, R36, RZ ;  /* 0x0000002404247210 */ /* 0x000fc80007f3e0ff */
[----:B------:R-:W-:-:S03]  /*4030*/  IADD3.X R37, R5, R65, R37, P1, !PT ;  /* 0x0000004105257210 */ /* 0x000fc60000ffe425 */
[----:B------:R-:W-:-:S03]  /*4040*/  IMAD.WIDE.U32 R36, R41, R8, R36 ;  /* 0x0000000829247225 */ /* 0x000fc600078e0024 */
[----:B------:R-:W-:Y:S01]  /*4050*/  LEA R38, P1, R36, R6, 0x1 ;  /* 0x0000000624267211 */ /* 0x000fe200078208ff */
[----:B--2---:R-:W-:-:S05]  /*4060*/  HADD2.F32 R9, -RZ, R58.H0_H0 ;  /* 0x2000003aff097230 */ /* 0x004fca0000004100 */
[----:B------:R-:W-:-:S04]  /*4070*/  FMUL R9, R9, R42 ;  /* 0x0000002a09097220 */ /* 0x000fc80000400000 */
[----:B------:R-:W-:-:S05]  /*4080*/  FFMA R9, R24, R40, R9 ;  /* 0x0000002818097223 */ /* 0x000fca0000000009 */
[----:B------:R-:W-:Y:S01]  /*4090*/  F2FP.F16.F32.PACK_AB R10, RZ, R9 ;  /* 0x00000009ff0a723e */ /* 0x000fe200000000ff */
[----:B------:R-:W-:-:S03]  /*40a0*/  IMAD.IADD R9, R63, 0x1, R37 ;  /* 0x000000013f097824 */ /* 0x000fc600078e0225 */
[----:B------:R-:W-:Y:S01]  /*40b0*/  PRMT R15, R10, 0x7610, R15 ;  /* 0x000076100a0f7816 */ /* 0x000fe2000000000f */
[----:B------:R-:W-:Y:S01]  /*40c0*/  @P2 IMAD.MOV.U32 R10, RZ, RZ, R56 ;  /* 0x000000ffff0a2224 */ /* 0x000fe200078e0038 */
[----:B------:R-:W-:-:S04]  /*40d0*/  LEA.HI.X R39, R36, R7, R9, 0x1, P1 ;  /* 0x0000000724277211 */ /* 0x000fc800008f0c09 */
[----:B------:R0:W-:Y:S01]  /*40e0*/  @P2 STG.E.U16 desc[UR36][R10.64], R15 ;  /* 0x0000000f0a002986 */ /* 0x0001e2000c101524 */
[----:B------:R-:W-:Y:S05]  /*40f0*/  @!P3 BRA `(.L_x_47) ;  /* 0x000000000004b947 */ /* 0x000fea0003800000 */
[----:B------:R1:W5:Y:S02]  /*4100*/  LDG.E.LTC128B.U16 R58, desc[UR36][R38.64+0x2] ;  /* 0x00000224263a7981 */ /* 0x000364000c1e1520 */
.L_x_47:
[----:B------:R-:W-:Y:S05]  /*4110*/  BSYNC B1 ;  /* 0x0000000000017941 */ /* 0x000fea0003800000 */
.L_x_46:
[----:B-----5:R-:W-:Y:S01]  /*4120*/  HADD2.F32 R9, -RZ, R58.H0_H0 ;  /* 0x2000003aff097230 */ /* 0x020fe20000004100 */
[----:B------:R-:W-:Y:S01]  /*4130*/  ISETP.GT.AND P1, PT, R60, 0x88, PT ;  /* 0x000000883c00780c */ /* 0x000fe20003f24270 */
[----:B------:R-:W-:Y:S01]  /*4140*/  @P3 IMAD.MOV.U32 R24, RZ, RZ, R56 ;  /* 0x000000ffff183224 */ /* 0x000fe200078e0038 */
[----:B------:R-:W-:Y:S01]  /*4150*/  BSSY B1, `(.L_x_48) ;  /* 0x0000010000017945 */ /* 0x000fe20003800000 */
[----:B------:R-:W-:Y:S02]  /*4160*/  IMAD.X R33, R35, 0x1, R47, P4 ;  /* 0x0000000123217824 */ /* 0x000fe400020e062f */
[----:B------:R-:W-:Y:S01]  /*4170*/  FMUL R20, R9, R42 ;  /* 0x0000002a09147220 */ /* 0x000fe20000400000 */
[----:B------:R-:W-:Y:S01]  /*4180*/  IADD3 R44, P2, P4, R44, R48, R46 ;  /* 0x000000302c2c7210 */ /* 0x000fe20007c5e02e */
[----:B0-----:R-:W-:-:S04]  /*4190*/  IMAD.WIDE.U32 R14, R12, R14, R32 ;  /* 0x0000000e0c0e7225 */ /* 0x001fc800078e0020 */
[----:B------:R-:W-:Y:S01]  /*41a0*/  FFMA R20, R25, R40, R20 ;  /* 0x0000002819147223 */ /* 0x000fe20000000014 */
[----:B------:R-:W-:Y:S01]  /*41b0*/  IADD3.X R21, R21, R53, R47, P2, P4 ;  /* 0x0000003515157210 */ /* 0x000fe200017e842f */
[----:B------:R-:W-:Y:S01]  /*41c0*/  @P3 IMAD.MOV.U32 R25, RZ, RZ, R11 ;  /* 0x000000ffff193224 */ /* 0x000fe200078e000b */
[----:B------:R-:W-:Y:S02]  /*41d0*/  ISETP.GT.AND P2, PT, R3, RZ, P1 ;  /* 0x000000ff0300720c */ /* 0x000fe40000f44270 */
[----:B------:R-:W-:Y:S02]  /*41e0*/  F2FP.F16.F32.PACK_AB R9, RZ, R20 ;  /* 0x00000014ff09723e */ /* 0x000fe400000000ff */
[----:B------:R-:W-:Y:S02]  /*41f0*/  LEA R12, P4, R44, R6, 0x1 ;  /* 0x000000062c0c7211 */ /* 0x000fe400078808ff */
[----:B------:R-:W-:Y:S01]  /*4200*/  IADD3 R20, P5, R4, R14, RZ ;  /* 0x0000000e04147210 */ /* 0x000fe20007fbe0ff */
[----:B------:R0:W-:Y:S01]  /*4210*/  @P3 STG.E.U16 desc[UR36][R24.64+0x2], R9 ;  /* 0x0000020918003986 */ /* 0x0001e2000c101524 */
[----:B------:R-:W-:-:S05]  /*4220*/  LEA.HI.X R13, R44, R7, R21, 0x1, P4 ;  /* 0x000000072c0d7211 */ /* 0x000fca00020f0c15 */
[----:B------:R-:W-:Y:S06]  /*4230*/  @!P2 BRA `(.L_x_49) ;  /* 0x000000000004a947 */ /* 0x000fec0003800000 */
[----:B------:R2:W5:Y:S02]  /*4240*/  LDG.E.LTC128B.U16 R58, desc[UR36][R12.64] ;  /* 0x000000240c3a7981 */ /* 0x000564000c1e1520 */
.L_x_49:
[----:B------:R-:W-:Y:S05]  /*4250*/  BSYNC B1 ;  /* 0x0000000000017941 */ /* 0x000fea0003800000 */
.L_x_48:
[----:B0----5:R-:W-:Y:S01]  /*4260*/  HADD2.F32 R9, -RZ, R58.H0_H0 ;  /* 0x2000003aff097230 */ /* 0x021fe20000004100 */
[----:B------:R-:W-:Y:S01]  /*4270*/  IADD3.X R21, R5, R65, R15, P5, !PT ;  /* 0x0000004105157210 */ /* 0x000fe20002ffe40f */
[----:B------:R-:W-:Y:S01]  /*4280*/  BSSY B1, `(.L_x_50) ;  /* 0x000000e000017945 */ /* 0x000fe20003800000 */
[----:B------:R-:W-:Y:S02]  /*4290*/  IADD3 R4, P4, R59, R56, RZ ;  /* 0x000000383b047210 */ /* 0x000fe40007f9e0ff */
[----:B------:R-:W-:Y:S01]  /*42a0*/  FMUL R5, R9, R42 ;  /* 0x0000002a09057220 */ /* 0x000fe20000400000 */
[----:B------:R-:W-:Y:S01]  /*42b0*/  ISETP.GT.AND P3, PT, R3, 0x1, P1 ;  /* 0x000000010300780c */ /* 0x000fe20000f64270 */
[----:B------:R-:W-:-:S04]  /*42c0*/  IMAD.WIDE.U32 R8, R41, R8, R20 ;  /* 0x0000000829087225 */ /* 0x000fc800078e0014 */
[----:B------:R-:W-:Y:S01]  /*42d0*/  FFMA R5, R26, R40, R5 ;  /* 0x000000281a057223 */ /* 0x000fe20000000005 */
[----:B------:R-:W-:Y:S01]  /*42e0*/  IMAD.IADD R9, R63, 0x1, R9 ;  /* 0x000000013f097824 */ /* 0x000fe200078e0209 */
[----:B------:R-:W-:-:S03]  /*42f0*/  LEA R6, P5, R8, R6, 0x1 ;  /* 0x0000000608067211 */ /* 0x000fc600078a08ff */
[----:B------:R-:W-:Y:S01]  /*4300*/  F2FP.F16.F32.PACK_AB R10, RZ, R5 ;  /* 0x00000005ff0a723e */ /* 0x000fe200000000ff */
[----:B------:R-:W-:Y:S01]  /*4310*/  IMAD.X R5, R11, 0x1, R61, P4 ;  /* 0x000000010b057824 */ /* 0x000fe200020e063d */
[----:B------:R-:W-:-:S04]  /*4320*/  LEA.HI.X R7, R8, R7, R9, 0x1, P5 ;  /* 0x0000000708077211 */ /* 0x000fc800028f0c09 */
[----:B------:R0:W-:Y:S01]  /*4330*/  @P2 STG.E.U16 desc[UR36][R4.64], R10 ;  /* 0x0000000a04002986 */ /* 0x0001e2000c101524 */
[----:B------:R-:W-:Y:S05]  /*4340*/  @!P3 BRA `(.L_x_51) ;  /* 0x000000000004b947 */ /* 0x000fea0003800000 */
[----:B------:R3:W5:Y:S02]  /*4350*/  LDG.E.LTC128B.U16 R58, desc[UR36][R6.64+0x2] ;  /* 0x00000224063a7981 */ /* 0x000764000c1e1520 */
.L_x_51:
[----:B------:R-:W-:Y:S05]  /*4360*/  BSYNC B1 ;  /* 0x0000000000017941 */ /* 0x000fea0003800000 */
.L_x_50:
        /* <DEDUP_REMOVED lines=9> */
.L_x_53:
[----:B------:R-:W-:Y:S05]  /*4400*/  BSYNC B1 ;  /* 0x0000000000017941 */ /* 0x000fea0003800000 */
.L_x_52:
[----:B0---45:R-:W-:Y:S01]  /*4410*/  HADD2.F32 R5, -RZ, R58.H0_H0 ;  /* 0x2000003aff057230 */ /* 0x031fe20000004100 */
[----:B------:R-:W-:Y:S01]  /*4420*/  ISETP.GT.AND P0, PT, R3, 0x9, P0 ;  /* 0x000000090300780c */ /* 0x000fe20000704270 */
[----:B------:R-:W-:Y:S03]  /*4430*/  BSSY B1, `(.L_x_54) ;  /* 0x000000a000017945 */ /* 0x000fe60003800000 */
[----:B------:R-:W-:-:S04]  /*4440*/  FMUL R5, R5, R42 ;  /* 0x0000002a05057220 */ /* 0x000fc80000400000 */
[----:B------:R-:W-:-:S05]  /*4450*/  FFMA R5, R28, R40, R5 ;  /* 0x000000281c057223 */ /* 0x000fca0000000005 */
[----:B------:R-:W-:Y:S01]  /*4460*/  F2FP.F16.F32.PACK_AB R4, RZ, R5 ;  /* 0x00000005ff04723e */ /* 0x000fe200000000ff */
[----:B------:R-:W-:-:S03]  /*4470*/  IMAD.IADD R5, R51, 0x1, R57 ;  /* 0x0000000133057824 */ /* 0x000fc600078e0239 */
[----:B------:R-:W-:Y:S01]  /*4480*/  PRMT R8, R4, 0x7610, R8 ;  /* 0x0000761004087816 */ /* 0x000fe20000000008 */
[----:B------:R-:W-:-:S05]  /*4490*/  @P2 IMAD.MOV.U32 R4, RZ, RZ, R56 ;  /* 0x000000ffff042224 */ /* 0x000fca00078e0038 */
[----:B------:R0:W-:Y:S01]  /*44a0*/  @P2 STG.E.U16 desc[UR36][R4.64+0x10], R8 ;  /* 0x0000100804002986 */ /* 0x0001e2000c101524 */
[----:B------:R-:W-:Y:S05]  /*44b0*/  @!P0 BRA `(.L_x_55) ;  /* 0x0000000000048947 */ /* 0x000fea0003800000 */
[----:B------:R4:W5:Y:S02]  /*44c0*/  LDG.E.LTC128B.U16 R58, desc[UR36][R38.64+0x12] ;  /* 0x00001224263a7981 */ /* 0x000964000c1e1520 */
.L_x_55:
[----:B------:R-:W-:Y:S05]  /*44d0*/  BSYNC B1 ;  /* 0x0000000000017941 */ /* 0x000fea0003800000 */
.L_x_54:
[----:B-----5:R-:W-:Y:S01]  /*44e0*/  HADD2.F32 R9, -RZ, R58.H0_H0 ;  /* 0x2000003aff097230 */ /* 0x020fe20000004100 */
[----:B------:R-:W-:Y:S01]  /*44f0*/  ISETP.GT.AND P2, PT, R3, 0x8, P1 ;  /* 0x000000080300780c */ /* 0x000fe20000f44270 */
[----:B------:R-:W-:Y:S03]  /*4500*/  BSSY B1, `(.L_x_56) ;  /* 0x000000a000017945 */ /* 0x000fe60003800000 */
[----:B0-----:R-:W-:Y:S01]  /*4510*/  FMUL R8, R9, R42 ;  /* 0x0000002a09087220 */ /* 0x001fe20000400000 */
[----:B------:R-:W-:-:S03]  /*4520*/  @P0 IMAD.MOV.U32 R9, RZ, RZ, R5 ;  /* 0x000000ffff090224 */ /* 0x000fc600078e0005 */
[----:B------:R-:W-:-:S05]  /*4530*/  FFMA R8, R29, R40, R8 ;  /* 0x000000281d087223 */ /* 0x000fca0000000008 */
[----:B------:R-:W-:-:S04]  /*4540*/  F2FP.F16.F32.PACK_AB R8, RZ, R8 ;  /* 0x00000008ff08723e */ /* 0x000fc800000000ff */
[----:B------:R-:W-:Y:S01]  /*4550*/  PRMT R10, R8, 0x7610, R10 ;  /* 0x00007610080a7816 */ /* 0x000fe2000000000a */
[----:B------:R-:W-:-:S05]  /*4560*/  @P0 IMAD.MOV.U32 R8, RZ, RZ, R56 ;  /* 0x000000ffff080224 */ /* 0x000fca00078e0038 */
[----:B------:R0:W-:Y:S01]  /*4570*/  @P0 STG.E.U16 desc[UR36][R8.64+0x12], R10 ;  /* 0x0000120a08000986 */ /* 0x0001e2000c101524 */
[----:B------:R-:W-:Y:S05]  /*4580*/  @!P2 BRA `(.L_x_57) ;  /* 0x000000000004a947 */ /* 0x000fea0003800000 */
[----:B------:R0:W5:Y:S02]  /*4590*/  LDG.E.LTC128B.U16 R58, desc[UR36][R6.64+0x10] ;  /* 0x00001024063a7981 */ /* 0x000164000c1e1520 */
.L_x_57:
[----:B------:R-:W-:Y:S05]  /*45a0*/  BSYNC B1 ;  /* 0x0000000000017941 */ /* 0x000fea0003800000 */
.L_x_56:
[----:B0----5:R-:W-:Y:S01]  /*45b0*/  HADD2.F32 R9, -RZ, R58.H0_H0 ;  /* 0x2000003aff097230 */ /* 0x021fe20000004100 */
[----:B------:R-:W-:Y:S01]  /*45c0*/  IADD3 R4, P0, R59, R56, RZ ;  /* 0x000000383b047210 */ /* 0x000fe20007f1e0ff */
[----:B------:R-:W-:Y:S01]  /*45d0*/  BSSY B1, `(.L_x_58) ;  /* 0x0000009000017945 */ /* 0x000fe20003800000 */
[----:B------:R-:W-:Y:S02]  /*45e0*/  ISETP.GT.AND P1, PT, R3, 0x9, P1 ;  /* 0x000000090300780c */ /* 0x000fe40000f24270 */
[----:B------:R-:W-:Y:S01]  /*45f0*/  FMUL R9, R9, R42 ;  /* 0x0000002a09097220 */ /* 0x000fe20000400000 */
[----:B------:R-:W-:-:S03]  /*4600*/  IMAD.X R5, R5, 0x1, R61, P0 ;  /* 0x0000000105057824 */ /* 0x000fc600000e063d */
[----:B------:R-:W-:-:S05]  /*4610*/  FFMA R9, R30, R40, R9 ;  /* 0x000000281e097223 */ /* 0x000fca0000000009 */
[----:B------:R-:W-:-:S05]  /*4620*/  F2FP.F16.F32.PACK_AB R9, RZ, R9 ;  /* 0x00000009ff09723e */ /* 0x000fca00000000ff */
[----:B------:R0:W-:Y:S01]  /*4630*/  @P2 STG.E.U16 desc[UR36][R4.64+0x10], R9 ;  /* 0x0000100904002986 */ /* 0x0001e2000c101524 */
[----:B------:R-:W-:Y:S05]  /*4640*/  @!P1 BRA `(.L_x_59) ;  /* 0x0000000000049947 */ /* 0x000fea0003800000 */
[----:B------:R0:W5:Y:S02]  /*4650*/  LDG.E.LTC128B.U16 R58, desc[UR36][R6.64+0x12] ;  /* 0x00001224063a7981 */ /* 0x000164000c1e1520 */
.L_x_59:
[----:B------:R-:W-:Y:S05]  /*4660*/  BSYNC B1 ;  /* 0x0000000000017941 */ /* 0x000fea0003800000 */
.L_x_58:
[----:B------:R-:W-:Y:S05]  /*4670*/  @!P1 BRA `(.L_x_60) ;  /* 0x0000000400749947 */ /* 0x000fea0003800000 */
[----:B-----5:R-:W-:-:S05]  /*4680*/  HADD2.F32 R3, -RZ, R58.H0_H0 ;  /* 0x2000003aff037230 */ /* 0x020fca0000004100 */
[----:B0--3--:R-:W-:-:S04]  /*4690*/  FMUL R6, R3, R42 ;  /* 0x0000002a03067220 */ /* 0x009fc80000400000 */
[----:B------:R-:W-:-:S05]  /*46a0*/  FFMA R6, R31, R40, R6 ;  /* 0x000000281f067223 */ /* 0x000fca0000000006 */
[----:B------:R-:W-:-:S05]  /*46b0*/  F2FP.F16.F32.PACK_AB R6, RZ, R6 ;  /* 0x00000006ff06723e */ /* 0x000fca00000000ff */
[----:B------:R0:W-:Y:S01]  /*46c0*/  STG.E.U16 desc[UR36][R4.64+0x12], R6 ;  /* 0x0000120604007986 */ /* 0x0001e2000c101524 */
[----:B------:R-:W-:Y:S05]  /*46d0*/  BRA `(.L_x_60) ;  /* 0x00000004005c7947 */ /* 0x000fea0003800000 */
.L_x_33:
[----:B------:R-:W-:Y:S01]  /*46e0*/  ISETP.GT.AND P4, PT, R3, 0x1, P2 ;  /* 0x000000010300780c */ /* 0x000fe20001784270 */
[----:B------:R-:W-:Y:S01]  /*46f0*/  ULDC.64 UR4, c[0x0][0x5c0] ;  /* 0x0001700000047ab9 */ /* 0x000fe20000000a00 */
[-C--:B------:R-:W-:Y:S01]  /*4700*/  FMUL R33, R33, R40.reuse ;  /* 0x0000002821217220 */ /* 0x080fe20000400000 */
[----:B------:R-:W-:Y:S01]  /*4710*/  LEA R6, P1, R50, UR4, 0x1 ;  /* 0x0000000432067c11 */ /* 0x000fe2000f8208ff */
[C---:B------:R-:W-:Y:S01]  /*4720*/  IMAD.SHL.U32 R21, R10.reuse, 0x10, RZ ;  /* 0x000000100a157824 */ /* 0x040fe200078e00ff */
[----:B------:R-:W-:Y:S01]  /*4730*/  SHF.L.U64.HI R15, R10, 0x4, R11 ;  /* 0x000000040a0f7819 */ /* 0x000fe2000001020b */
[-C--:B------:R-:W-:Y:S01]  /*4740*/  FMUL R32, R32, R40.reuse ;  /* 0x0000002820207220 */ /* 0x080fe20000400000 */
[----:B------:R-:W-:Y:S01]  /*4750*/  LEA.HI.X R7, R50, UR5, R53, 0x1, P1 ;  /* 0x0000000532077c11 */ /* 0x000fe200088f0c35 */
[-C--:B------:R-:W-:Y:S01]  /*4760*/  FMUL R34, R34, R40.reuse ;  /* 0x0000002822227220 */ /* 0x080fe20000400000 */
[----:B------:R-:W-:Y:S01]  /*4770*/  F2FP.F16.F32.PACK_AB R33, RZ, R33 ;  /* 0x00000021ff21723e */ /* 0x000fe200000000ff */
[-C--:B------:R-:W-:Y:S01]  /*4780*/  FMUL R35, R35, R40.reuse ;  /* 0x0000002823237220 */ /* 0x080fe20000400000 */
[----:B------:R-:W-:Y:S01]  /*4790*/  ISETP.GT.AND P3, PT, R60, 0x8, PT ;  /* 0x000000083c00780c */ /* 0x000fe20003f64270 */
[----:B------:R-:W-:Y:S01]  /*47a0*/  FMUL R36, R36, R40 ;  /* 0x0000002824247220 */ /* 0x000fe20000400000 */
[----:B------:R-:W-:Y:S01]  /*47b0*/  F2FP.F16.F32.PACK_AB R32, RZ, R32 ;  /* 0x00000020ff20723e */ /* 0x000fe200000000ff */
[----:B------:R0:W-:Y:S01]  /*47c0*/  @P4 STG.E.U16 desc[UR36][R6.64+0x2], R33 ;  /* 0x0000022106004986 */ /* 0x0001e2000c101524 */
[----:B------:R-:W-:Y:S01]  /*47d0*/  IADD3 R8, P4, R21, R6, RZ ;  /* 0x0000000615087210 */ /* 0x000fe20007f9e0ff */
[-C--:B------:R-:W-:Y:S01]  /*47e0*/  FMUL R37, R37, R40.reuse ;  /* 0x0000002825257220 */ /* 0x080fe20000400000 */
[C---:B------:R-:W-:Y:S01]  /*47f0*/  ISETP.GT.AND P1, PT, R3.reuse, RZ, P3 ;  /* 0x000000ff0300720c */ /* 0x040fe20001f24270 */
[----:B------:R-:W-:Y:S01]  /*4800*/  @P0 STG.E.U16 desc[UR36][R6.64], R32 ;  /* 0x0000002006000986 */ /* 0x000fe2000c101524 */
[----:B------:R-:W-:Y:S01]  /*4810*/  ISETP.GT.AND P5, PT, R3, 0x1, P3 ;  /* 0x000000010300780c */ /* 0x000fe20001fa4270 */
[----:B------:R-:W-:Y:S01]  /*4820*/  IMAD.X R9, R15, 0x1, R7, P4 ;  /* 0x000000010f097824 */ /* 0x000fe200020e0607 */
[----:B------:R-:W-:Y:S01]  /*4830*/  ISETP.GT.AND P4, PT, R3, 0x8, P2 ;  /* 0x000000080300780c */ /* 0x000fe20001784270 */
[----:B------:R-:W-:Y:S01]  /*4840*/  FMUL R38, R38, R40 ;  /* 0x0000002826267220 */ /* 0x000fe20000400000 */
[----:B------:R-:W-:Y:S01]  /*4850*/  F2FP.F16.F32.PACK_AB R34, RZ, R34 ;  /* 0x00000022ff22723e */ /* 0x000fe200000000ff */
[-C--:B------:R-:W-:Y:S01]  /*4860*/  FMUL R39, R39, R40.reuse ;  /* 0x0000002827277220 */ /* 0x080fe20000400000 */
[----:B------:R-:W-:Y:S01]  /*4870*/  F2FP.F16.F32.PACK_AB R35, RZ, R35 ;  /* 0x00000023ff23723e */ /* 0x000fe200000000ff */
[----:B------:R-:W-:Y:S01]  /*4880*/  FMUL R24, R24, R40 ;  /* 0x0000002818187220 */ /* 0x000fe20000400000 */
[----:B------:R-:W-:Y:S01]  /*4890*/  F2FP.F16.F32.PACK_AB R36, RZ, R36 ;  /* 0x00000024ff24723e */ /* 0x000fe200000000ff */
[----:B0-----:R-:W-:Y:S01]  /*48a0*/  IMAD R33, R11, 0xf0, RZ ;  /* 0x000000f00b217824 */ /* 0x001fe200078e02ff */
[C---:B------:R-:W-:Y:S01]  /*48b0*/  ISETP.GT.AND P2, PT, R3.reuse, 0x9, P2 ;  /* 0x000000090300780c */ /* 0x040fe20001744270 */
[----:B------:R-:W-:Y:S01]  /*48c0*/  @P1 STG.E.U16 desc[UR36][R8.64], R34 ;  /* 0x0000002208001986 */ /* 0x000fe2000c101524 */
[----:B------:R-:W-:Y:S01]  /*48d0*/  ISETP.GT.AND P1, PT, R60, 0x80, PT ;  /* 0x000000803c00780c */ /* 0x000fe20003f24270 */
[----:B------:R-:W-:Y:S01]  /*48e0*/  IMAD.WIDE.U32 R10, R10, 0xf0, R8 ;  /* 0x000000f00a0a7825 */ /* 0x000fe200078e0008 */
[----:B------:R-:W-:Y:S01]  /*48f0*/  F2FP.F16.F32.PACK_AB R37, RZ, R37 ;  /* 0x00000025ff25723e */ /* 0x000fe200000000ff */
[----:B------:R-:W-:Y:S01]  /*4900*/  @P5 STG.E.U16 desc[UR36][R8.64+0x2], R35 ;  /* 0x0000022308005986 */ /* 0x000fe2000c101524 */
[----:B------:R-:W-:Y:S01]  /*4910*/  ISETP.GT.AND P5, PT, R3, RZ, P1 ;  /* 0x000000ff0300720c */ /* 0x000fe20000fa4270 */
[----:B------:R-:W-:Y:S01]  /*4920*/  IMAD.IADD R5, R33, 0x1, R11 ;  /* 0x0000000121057824 */ /* 0x000fe200078e020b */
[----:B------:R-:W-:Y:S01]  /*4930*/  F2FP.F16.F32.PACK_AB R38, RZ, R38 ;  /* 0x00000026ff26723e */ /* 0x000fe200000000ff */
[----:B------:R-:W-:Y:S01]  /*4940*/  @P4 STG.E.U16 desc[UR36][R6.64+0x10], R36 ;  /* 0x0000102406004986 */ /* 0x000fe2000c101524 */
[----:B------:R-:W-:Y:S01]  /*4950*/  ISETP.GT.AND P4, PT, R3, 0x8, P3 ;  /* 0x000000080300780c */ /* 0x000fe20001f84270 */
[-C--:B------:R-:W-:Y:S01]  /*4960*/  FMUL R25, R25, R40.reuse ;  /* 0x0000002819197220 */ /* 0x080fe20000400000 */
[----:B------:R-:W-:Y:S01]  /*4970*/  ISETP.GT.AND P3, PT, R3, 0x9, P3 ;  /* 0x000000090300780c */ /* 0x000fe20001f64270 */
[----:B------:R0:W-:Y:S01]  /*4980*/  @P2 STG.E.U16 desc[UR36][R6.64+0x12], R37 ;  /* 0x0000122506002986 */ /* 0x0001e2000c101524 */
[----:B------:R-:W-:Y:S01]  /*4990*/  F2FP.F16.F32.PACK_AB R39, RZ, R39 ;  /* 0x00000027ff27723e */ /* 0x000fe200000000ff */
[-C--:B------:R-:W-:Y:S01]  /*49a0*/  FMUL R26, R26, R40.reuse ;  /* 0x000000281a1a7220 */ /* 0x080fe20000400000 */
[----:B------:R-:W-:Y:S01]  /*49b0*/  ISETP.GT.AND P0, PT, R60, 0x88, PT ;  /* 0x000000883c00780c */ /* 0x000fe20003f04270 */
[----:B------:R-:W-:Y:S01]  /*49c0*/  FMUL R27, R27, R40 ;  /* 0x000000281b1b7220 */ /* 0x000fe20000400000 */
[----:B------:R-:W-:Y:S01]  /*49d0*/  F2FP.F16.F32.PACK_AB R24, RZ, R24 ;  /* 0x00000018ff18723e */ /* 0x000fe200000000ff */
[----:B------:R-:W-:Y:S01]  /*49e0*/  @P5 IMAD.MOV.U32 R4, RZ, RZ, R10 ;  /* 0x000000ffff045224 */ /* 0x000fe200078e000a */
[----:B------:R-:W-:Y:S01]  /*49f0*/  F2FP.F16.F32.PACK_AB R25, RZ, R25 ;  /* 0x00000019ff19723e */ /* 0x000fe200000000ff */
[----:B------:R-:W-:Y:S01]  /*4a00*/  FMUL R28, R28, R40 ;  /* 0x000000281c1c7220 */ /* 0x000fe20000400000 */
[----:B------:R-:W-:Y:S01]  /*4a10*/  F2FP.F16.F32.PACK_AB R26, RZ, R26 ;  /* 0x0000001aff1a723e */ /* 0x000fe200000000ff */
[----:B------:R-:W-:Y:S01]  /*4a20*/  @P4 STG.E.U16 desc[UR36][R8.64+0x10], R38 ;  /* 0x0000102608004986 */ /* 0x000fe2000c101524 */
[----:B------:R-:W-:Y:S01]  /*4a30*/  ISETP.GT.AND P4, PT, R3, 0x1, P1 ;  /* 0x000000010300780c */ /* 0x000fe20000f84270 */
[-C--:B------:R-:W-:Y:S01]  /*4a40*/  FMUL R29, R29, R40.reuse ;  /* 0x000000281d1d7220 */ /* 0x080fe20000400000 */
[C---:B------:R-:W-:Y:S01]  /*4a50*/  ISETP.GT.AND P2, PT, R3.reuse, 0x8, P1 ;  /* 0x000000080300780c */ /* 0x040fe20000f44270 */
[----:B------:R1:W-:Y:S01]  /*4a60*/  @P3 STG.E.U16 desc[UR36][R8.64+0x12], R39 ;  /* 0x0000122708003986 */ /* 0x0003e2000c101524 */
[C---:B------:R-:W-:Y:S01]  /*4a70*/  ISETP.GT.AND P3, PT, R3.reuse, RZ, P0 ;  /* 0x000000ff0300720c */ /* 0x040fe20000764270 */
[----:B------:R-:W-:Y:S01]  /*4a80*/  FMUL R30, R30, R40 ;  /* 0x000000281e1e7220 */ /* 0x000fe20000400000 */
[----:B------:R-:W-:Y:S01]  /*4a90*/  ISETP.GT.AND P1, PT, R3, 0x9, P1 ;  /* 0x000000090300780c */ /* 0x000fe20000f24270 */
[----:B------:R2:W-:Y:S01]  /*4aa0*/  @P5 STG.E.U16 desc[UR36][R4.64], R24 ;  /* 0x0000001804005986 */ /* 0x0005e2000c101524 */
[----:B0-----:R-:W-:Y:S01]  /*4ab0*/  IADD3 R6, P5, R21, R10, RZ ;  /* 0x0000000a15067210 */ /* 0x001fe20007fbe0ff */
[----:B------:R-:W-:Y:S01]  /*4ac0*/  FMUL R31, R31, R40 ;  /* 0x000000281f1f7220 */ /* 0x000fe20000400000 */
[----:B------:R-:W-:-:S02]  /*4ad0*/  F2FP.F16.F32.PACK_AB R27, RZ, R27 ;  /* 0x0000001bff1b723e */ /* 0x000fc400000000ff */
[----:B------:R-:W-:Y:S01]  /*4ae0*/  F2FP.F16.F32.PACK_AB R28, RZ, R28 ;  /* 0x0000001cff1c723e */ /* 0x000fe200000000ff */
[--C-:B------:R-:W-:Y:S01]  /*4af0*/  @P4 IMAD.MOV.U32 R12, RZ, RZ, R10.reuse ;  /* 0x000000ffff0c4224 */ /* 0x100fe200078e000a */
[----:B------:R-:W-:Y:S01]  /*4b00*/  F2FP.F16.F32.PACK_AB R29, RZ, R29 ;  /* 0x0000001dff1d723e */ /* 0x000fe200000000ff */
[--C-:B------:R-:W-:Y:S01]  /*4b10*/  @P4 IMAD.MOV.U32 R13, RZ, RZ, R5.reuse ;  /* 0x000000ffff0d4224 */ /* 0x100fe200078e0005 */
[----:B------:R-:W-:Y:S01]  /*4b20*/  F2FP.F16.F32.PACK_AB R30, RZ, R30 ;  /* 0x0000001eff1e723e */ /* 0x000fe200000000ff */
[--C-:B------:R-:W-:Y:S01]  /*4b30*/  IMAD.X R7, R15, 0x1, R5.reuse, P5 ;  /* 0x000000010f077824 */ /* 0x100fe200028e0605 */
[----:B-1----:R-:W-:Y:S01]  /*4b40*/  IADD3 R8, P5, R21, R10, RZ ;  /* 0x0000000a15087210 */ /* 0x002fe20007fbe0ff */
[----:B--2---:R-:W-:Y:S01]  /*4b50*/  @P2 IMAD.MOV.U32 R4, RZ, RZ, R10 ;  /* 0x000000ffff042224 */ /* 0x004fe200078e000a */
[----:B------:R-:W-:Y:S01]  /*4b60*/  @P4 STG.E.U16 desc[UR36][R12.64+0x2], R25 ;  /* 0x000002190c004986 */ /* 0x000fe2000c101524 */
[C---:B------:R-:W-:Y:S01]  /*4b70*/  ISETP.GT.AND P4, PT, R3.reuse, 0x1, P0 ;  /* 0x000000010300780c */ /* 0x040fe20000784270 */
[----:B------:R-:W-:Y:S01]  /*4b80*/  @P1 IMAD.MOV.U32 R11, RZ, RZ, R5 ;  /* 0x000000ffff0b1224 */ /* 0x000fe200078e0005 */
[----:B------:R-:W-:Y:S01]  /*4b90*/  F2FP.F16.F32.PACK_AB R31, RZ, R31 ;  /* 0x0000001fff1f723e */ /* 0x000fe200000000ff */
[----:B------:R-:W-:Y:S01]  /*4ba0*/  @P3 STG.E.U16 desc[UR36][R6.64], R26 ;  /* 0x0000001a06003986 */ /* 0x000fe2000c101524 */
[----:B------:R-:W-:Y:S01]  /*4bb0*/  ISETP.GT.AND P3, PT, R3, 0x8, P0 ;  /* 0x000000080300780c */ /* 0x000fe20000764270 */
[----:B------:R-:W-:Y:S01]  /*4bc0*/  IMAD.X R9, R5, 0x1, R15, P5 ;  /* 0x0000000105097824 */ /* 0x000fe200028e060f */
[----:B------:R-:W-:-:S07]  /*4bd0*/  ISETP.GT.AND P0, PT, R3, 0x9, P0 ;  /* 0x000000090300780c */ /* 0x000fce0000704270 */
[----:B------:R-:W-:Y:S04]  /*4be0*/  @P4 STG.E.U16 desc[UR36][R6.64+0x2], R27 ;  /* 0x0000021b06004986 */ /* 0x000fe8000c101524 */
[----:B------:R0:W-:Y:S04]  /*4bf0*/  @P2 STG.E.U16 desc[UR36][R4.64+0x10], R28 ;  /* 0x0000101c04002986 */ /* 0x0001e8000c101524 */
[----:B------:R1:W-:Y:S04]  /*4c00*/  @P1 STG.E.U16 desc[UR36][R10.64+0x12], R29 ;  /* 0x0000121d0a001986 */ /* 0x0003e8000c101524 */
[----:B------:R1:W-:Y:S01]  /*4c10*/  @P3 STG.E.U16 desc[UR36][R8.64+0x10], R30 ;  /* 0x0000101e08003986 */ /* 0x0003e2000c101524 */
[----:B0-----:R-:W-:-:S02]  /*4c20*/  @P0 IMAD.MOV.U32 R4, RZ, RZ, R8 ;  /* 0x000000ffff040224 */ /* 0x001fc400078e0008 */
[----:B------:R-:W-:-:S05]  /*4c30*/  @P0 IMAD.MOV.U32 R5, RZ, RZ, R9 ;  /* 0x000000ffff050224 */ /* 0x000fca00078e0009 */
[----:B------:R1:W-:Y:S02]  /*4c40*/  @P0 STG.E.U16 desc[UR36][R4.64+0x12], R31 ;  /* 0x0000121f04000986 */ /* 0x0003e4000c101524 */
.L_x_60:
[----:B------:R-:W-:Y:S05]  /*4c50*/  BSYNC B0 ;  /* 0x0000000000007941 */ /* 0x000fea0003800000 */
.L_x_32:
[----:B------:R-:W-:Y:S01]  /*4c60*/  ULDC UR4, c[0x0][0xc] ;  /* 0x0000030000047ab9 */ /* 0x000fe20000000800 */
[----:B------:R-:W-:Y:S01]  /*4c70*/  ULDC UR5, c[0x0][0x10] ;  /* 0x0000040000057ab9 */ /* 0x000fe20000000800 */
[----:B01----:R-:W0:Y:S01]  /*4c80*/  LDC R5, c[0x0][0x14] ;  /* 0x00000500ff057b82 */ /* 0x003e220000000800 */
[----:B------:R-:W-:Y:S01]  /*4c90*/  UIMAD.WIDE.U32 UR4, UR4, UR5, URZ ;  /* 0x00000005040472a5 */ /* 0x000fe2000f8e003f */
[----:B------:R-:W-:Y:S02]  /*4ca0*/  IMAD.MOV.U32 R3, RZ, RZ, R17 ;  /* 0x000000ffff037224 */ /* 0x000fe400078e0011 */
[----:B------:R-:W-:Y:S02]  /*4cb0*/  IMAD.MOV.U32 R44, RZ, RZ, -0x1 ;  /* 0xffffffffff2c7424 */ /* 0x000fe400078e00ff */
[----:B------:R-:W-:Y:S02]  /*4cc0*/  IMAD.MOV.U32 R41, RZ, RZ, -0x1 ;  /* 0xffffffffff297424 */ /* 0x000fe400078e00ff */
[----:B0-----:R-:W-:-:S04]  /*4cd0*/  IMAD.WIDE.U32 R2, R5, UR4, R2 ;  /* 0x0000000405027c25 */ /* 0x001fc8000f8e0002 */
[----:B------:R-:W-:Y:S01]  /*4ce0*/  IMAD R5, R5, UR5, RZ ;  /* 0x0000000505057c24 */ /* 0x000fe2000f8e02ff */
[----:B------:R-:W-:Y:S02]  /*4cf0*/  ULDC.64 UR4, c[0x0][0x650] ;  /* 0x0001940000047ab9 */ /* 0x000fe40000000a00 */
[----:B------:R-:W-:Y:S01]  /*4d00*/  ISETP.GE.U32.AND P0, PT, R2, UR4, PT ;  /* 0x0000000402007c0c */ /* 0x000fe2000bf06070 */
[----:B------:R-:W-:Y:S01]  /*4d10*/  IMAD.IADD R17, R3, 0x1, R5 ;  /* 0x0000000103117824 */ /* 0x000fe200078e0205 */
[----:B------:R-:W-:-:S04]  /*4d20*/  PRMT R3, RZ, 0x7610, R3 ;  /* 0x00007610ff037816 */ /* 0x000fc80000000003 */
[----:B------:R-:W-:-:S13]  /*4d30*/  ISETP.GE.U32.AND.EX P0, PT, R17, UR5, PT, P0 ;  /* 0x0000000511007c0c */ /* 0x000fda000bf06100 */
[----:B------:R-:W-:Y:S05]  /*4d40*/  @P0 BRA `(.L_x_61) ;  /* 0x0000000400680947 */ /* 0x000fea0003800000 */
[----:B--2---:R-:W0:Y:S01]  /*4d50*/  S2R R12, SR_CTAID.X ;  /* 0x00000000000c7919 */ /* 0x004e220000002500 */
[----:B------:R-:W1:Y:S01]  /*4d60*/  LDC.64 R10, c[0x0][0x628] ;  /* 0x00018a00ff0a7b82 */ /* 0x000e620000000a00 */
[----:B------:R-:W-:Y:S01]  /*4d70*/  ULDC UR4, c[0x0][0x150] ;  /* 0x0000540000047ab9 */ /* 0x000fe20000000800 */
[----:B------:R-:W-:Y:S01]  /*4d80*/  IMAD.MOV.U32 R8, RZ, RZ, R2 ;  /* 0x000000ffff087224 */ /* 0x000fe200078e0002 */
[----:B------:R-:W2:Y:S01]  /*4d90*/  S2R R24, SR_CTAID.Y ;  /* 0x0000000000187919 */ /* 0x000ea20000002600 */
[----:B------:R-:W-:-:S04]  /*4da0*/  IMAD.MOV.U32 R9, RZ, RZ, R17 ;  /* 0x000000ffff097224 */ /* 0x000fc800078e0011 */
[----:B------:R-:W2:Y:S08]  /*4db0*/  LDC R21, c[0x0][0x144] ;  /* 0x00005100ff157b82 */ /* 0x000eb00000000800 */
[----:B------:R-:W2:Y:S08]  /*4dc0*/  LDC R0, c[0x0][0x630] ;  /* 0x00018c00ff007b82 */ /* 0x000eb00000000800 */
[----:B------:R-:W2:Y:S01]  /*4dd0*/  LDC.64 R14, c[0x0][0x620] ;  /* 0x00018800ff0e7b82 */ /* 0x000ea20000000a00 */
[----:B-1----:R-:W-:-:S04]  /*4de0*/  ISETP.NE.U32.AND P0, PT, R10, RZ, PT ;  /* 0x000000ff0a00720c */ /* 0x002fc80003f05070 */
[----:B------:R-:W-:Y:S02]  /*4df0*/  ISETP.NE.AND.EX P0, PT, R11, RZ, PT, P0 ;  /* 0x000000ff0b00720c */ /* 0x000fe40003f05300 */
[----:B0-----:R-:W-:-:S05]  /*4e00*/  I2FP.F32.U32 R3, R12 ;  /* 0x0000000c00037245 */ /* 0x001fca0000201000 */
[----:B------:R-:W-:-:S04]  /*4e10*/  FMUL R3, R3, UR4 ;  /* 0x0000000403037c20 */ /* 0x000fc80008400000 */
[----:B------:R0:W1:Y:S02]  /*4e20*/  F2I.U32.TRUNC.NTZ R20, R3 ;  /* 0x0000000300147305 */ /* 0x000064000020f000 */
[----:B------:R-:W-:Y:S05]  /*4e30*/  @!P0 BRA `(.L_x_62) ;  /* 0x0000000000288947 */ /* 0x000fea0003800000 */
[----:B0-----:R-:W0:Y:S02]  /*4e40*/  LDC R3, c[0x0][0x634] ;  /* 0x00018d00ff037b82 */ /* 0x001e240000000800 */
[----:B0-----:R-:W-:-:S05]  /*4e50*/  IADD3 R3, P0, R2, R3, RZ ;  /* 0x0000000302037210 */ /* 0x001fca0007f1e0ff */
[----:B------:R-:W-:-:S04]  /*4e60*/  IMAD.X R13, RZ, RZ, R17, P0 ;  /* 0x000000ffff0d7224 */ /* 0x000fc800000e0611 */
[----:B------:R-:W-:-:S04]  /*4e70*/  IMAD.WIDE.U32 R4, R13, R10, RZ ;  /* 0x0000000a0d047225 */ /* 0x000fc800078e00ff */
[----:B---3--:R-:W-:-:S04]  /*4e80*/  IMAD.WIDE.U32 R6, P0, R3, R11, R4 ;  /* 0x0000000b03067225 */ /* 0x008fc80007800004 */
[----:B------:R-:W-:-:S04]  /*4e90*/  IMAD.WIDE.U32 R4, R3, R10, RZ ;  /* 0x0000000a03047225 */ /* 0x000fc800078e00ff */
[----:B------:R-:W-:Y:S01]  /*4ea0*/  IMAD.X R9, RZ, RZ, RZ, P0 ;  /* 0x000000ffff097224 */ /* 0x000fe200000e06ff */
[----:B------:R-:W-:Y:S01]  /*4eb0*/  IADD3 RZ, P0, R5, R6, RZ ;  /* 0x0000000605ff7210 */ /* 0x000fe20007f1e0ff */
[----:B------:R-:W-:-:S04]  /*4ec0*/  IMAD.MOV.U32 R8, RZ, RZ, R7 ;  /* 0x000000ffff087224 */ /* 0x000fc800078e0007 */
[----:B------:R-:W-:-:S08]  /*4ed0*/  IMAD.WIDE.U32.X R8, R13, R11, R8, P0 ;  /* 0x0000000b0d087225 */ /* 0x000fd000000e0408 */
.L_x_62:
[-CC-:B--2---:R-:W-:Y:S01]  /*4ee0*/  SHF.R.U64 R41, R8, R0.reuse, R9.reuse ;  /* 0x0000000008297219 */ /* 0x184fe20000001209 */
[----:B------:R-:W2:Y:S01]  /*4ef0*/  LDC.64 R28, c[0x0][0x640] ;  /* 0x00019000ff1c7b82 */ /* 0x000ea20000000a00 */
[----:B------:R-:W-:Y:S01]  /*4f00*/  SHF.R.U32.HI R0, RZ, R0, R9 ;  /* 0x00000000ff007219 */ /* 0x000fe20000011609 */
[----:B-1----:R-:W-:Y:S01]  /*4f10*/  IMAD.MOV R20, RZ, RZ, -R20 ;  /* 0x000000ffff147224 */ /* 0x002fe200078e0a14 */
[----:B---3--:R-:W-:Y:S01]  /*4f20*/  IADD3 R7, P0, RZ, -R41, RZ ;  /* 0x80000029ff077210 */ /* 0x008fe20007f1e0ff */
[----:B------:R-:W-:Y:S02]  /*4f30*/  ULDC UR4, c[0x0][0x154] ;  /* 0x0000550000047ab9 */ /* 0x000fe40000000800 */
[----:B------:R-:W-:Y:S02]  /*4f40*/  IMAD R21, R21, R20, R12 ;  /* 0x0000001415157224 */ /* 0x000fe400078e020c */
[----:B------:R-:W1:Y:S01]  /*4f50*/  LDC R6, c[0x0][0x618] ;  /* 0x00018600ff067b82 */ /* 0x000e620000000800 */
[----:B0-----:R-:W-:-:S04]  /*4f60*/  IMAD.X R3, RZ, RZ, ~R0, P0 ;  /* 0x000000ffff037224 */ /* 0x001fc800000e0e00 */
[-C--:B------:R-:W-:Y:S02]  /*4f70*/  IMAD R0, R3, R14.reuse, RZ ;  /* 0x0000000e03007224 */ /* 0x080fe400078e02ff */
[----:B------:R-:W-:Y:S01]  /*4f80*/  IMAD.MOV.U32 R3, RZ, RZ, R17 ;  /* 0x000000ffff037224 */ /* 0x000fe200078e0011 */
[----:B------:R-:W0:Y:S01]  /*4f90*/  LDC R8, c[0x0][0x608] ;  /* 0x00018200ff087b82 */ /* 0x000e220000000800 */
[----:B------:R-:W-:-:S04]  /*4fa0*/  IMAD.WIDE.U32 R4, R7, R14, R2 ;  /* 0x0000000e07047225 */ /* 0x000fc800078e0002 */
[----:B------:R-:W-:-:S03]  /*4fb0*/  IMAD R3, R7, R15, R0 ;  /* 0x0000000f07037224 */ /* 0x000fc600078e0200 */
[----:B------:R-:W3:Y:S01]  /*4fc0*/  LDC R26, c[0x0][0x658] ;  /* 0x00019600ff1a7b82 */ /* 0x000ee20000000800 */
[----:B------:R-:W-:Y:S01]  /*4fd0*/  I2FP.F32.U32 R0, R24 ;  /* 0x0000001800007245 */ /* 0x000fe20000201000 */
[----:B------:R-:W-:Y:S01]  /*4fe0*/  IMAD.MOV.U32 R7, RZ, RZ, 0x1 ;  /* 0x00000001ff077424 */ /* 0x000fe200078e00ff */
[----:B--2---:R-:W-:Y:S01]  /*4ff0*/  ISETP.NE.U32.AND P0, PT, R28, RZ, PT ;  /* 0x000000ff1c00720c */ /* 0x004fe20003f05070 */
[----:B------:R-:W-:Y:S02]  /*5000*/  IMAD.IADD R3, R5, 0x1, R3 ;  /* 0x0000000105037824 */ /* 0x000fe400078e0203 */
[----:B------:R-:W-:Y:S01]  /*5010*/  FMUL R0, R0, UR4 ;  /* 0x0000000400007c20 */ /* 0x000fe20008400000 */
[----:B------:R-:W-:Y:S01]  /*5020*/  ISETP.NE.AND.EX P0, PT, R29, RZ, PT, P0 ;  /* 0x000000ff1d00720c */ /* 0x000fe20003f05300 */
[----:B------:R-:W2:Y:S01]  /*5030*/  LDC R15, c[0x0][0x148] ;  /* 0x00005200ff0f7b82 */ /* 0x000ea20000000800 */
[-CC-:B-1----:R-:W-:Y:S01]  /*5040*/  SHF.R.U64 R12, R4, R6.reuse, R3.reuse ;  /* 0x00000006040c7219 */ /* 0x182fe20000001203 */
[----:B------:R1:W1:Y:S01]  /*5050*/  F2I.U32.TRUNC.NTZ R13, R0 ;  /* 0x00000000000d7305 */ /* 0x000262000020f000 */
[----:B------:R-:W-:Y:S01]  /*5060*/  SHF.R.U32.HI R3, RZ, R6, R3 ;  /* 0x00000006ff037219 */ /* 0x000fe20000011603 */
[----:B------:R-:W-:-:S04]  /*5070*/  IMAD.MOV.U32 R5, RZ, RZ, -0x1 ;  /* 0xffffffffff057424 */ /* 0x000fc800078e00ff */
[----:B------:R-:W1:Y:S01]  /*5080*/  LDC R20, c[0x0][0x600] ;  /* 0x00018000ff147b82 */ /* 0x000e620000000800 */
[-CC-:B0-----:R-:W-:Y:S02]  /*5090*/  SHF.R.U64 R10, R12, R8.reuse, R3.reuse ;  /* 0x000000080c0a7219 */ /* 0x181fe40000001203 */
[----:B------:R-:W-:-:S05]  /*50a0*/  SHF.R.U32.HI R3, RZ, R8, R3 ;  /* 0x00000008ff037219 */ /* 0x000fca0000011603 */
[----:B------:R-:W0:Y:S01]  /*50b0*/  LDC R27, c[0x0][0x648] ;  /* 0x00019200ff1b7b82 */ /* 0x000e220000000800 */
[-C--:B---3--:R-:W-:Y:S02]  /*50c0*/  SHF.L.U32 R4, R5, R26.reuse, RZ ;  /* 0x0000001a05047219 */ /* 0x088fe400000006ff */
[-CC-:B------:R-:W-:Y:S02]  /*50d0*/  SHF.R.U64 R14, R10, R26.reuse, R3.reuse ;  /* 0x0000001a0a0e7219 */ /* 0x180fe40000001203 */
[----:B------:R-:W-:Y:S02]  /*50e0*/  SHF.R.U32.HI R5, RZ, R26, R3 ;  /* 0x0000001aff057219 */ /* 0x000fe40000011603 */
[----:B------:R-:W-:Y:S01]  /*50f0*/  LOP3.LUT R25, RZ, R4, RZ, 0x33, !PT ;  /* 0x00000004ff197212 */ /* 0x000fe200078e33ff */
[----:B------:R-:W3:Y:S01]  /*5100*/  LDC R30, c[0x0][0x638] ;  /* 0x00018e00ff1e7b82 */ /* 0x000ee20000000800 */
[----:B------:R-:W-:Y:S01]  /*5110*/  SHF.L.U32 R26, R7, R26, RZ ;  /* 0x0000001a071a7219 */ /* 0x000fe200000006ff */
[----:B------:R-:W-:-:S06]  /*5120*/  IMAD.MOV.U32 R4, RZ, RZ, R14 ;  /* 0x000000ffff047224 */ /* 0x000fcc00078e000e */
[----:B------:R-:W0:Y:S01]  /*5130*/  LDC R31, c[0x0][0x610] ;  /* 0x00018400ff1f7b82 */ /* 0x000e220000000800 */
        /* <DEDUP_REMOVED lines=11> */
.L_x_63:
[----:B------:R-:W-:Y:S01]  /*51f0*/  ISETP.NE.AND P0, PT, R16, 0x1, PT ;  /* 0x000000011000780c */ /* 0x000fe20003f05270 */
[----:B-1----:R-:W-:Y:S01]  /*5200*/  VIADD R7, R20, 0xffffffff ;  /* 0xffffffff14077836 */ /* 0x002fe20000000000 */
[----:B0-----:R-:W-:Y:S01]  /*5210*/  SHF.R.U64 R0, R4, R27, R5 ;  /* 0x0000001b04007219 */ /* 0x001fe20000001205 */
[----:B------:R-:W-:Y:S01]  /*5220*/  IMAD.MOV R13, RZ, RZ, -R13 ;  /* 0x000000ffff0d7224 */ /* 0x000fe200078e0a0d */
[----:B------:R-:W-:Y:S01]  /*5230*/  LOP3.LUT R5, R10, R25, RZ, 0xc0, !PT ;  /* 0x000000190a057212 */ /* 0x000fe200078ec0ff */
[----:B------:R-:W-:Y:S01]  /*5240*/  IMAD.MOV.U32 R4, RZ, RZ, 0x1 ;  /* 0x00000001ff047424 */ /* 0x000fe200078e00ff */
[----:B------:R-:W-:Y:S01]  /*5250*/  LOP3.LUT R12, R12, R7, RZ, 0xc0, !PT ;  /* 0x000000070c0c7212 */ /* 0x000fe200078ec0ff */
[----:B------:R-:W-:Y:S02]  /*5260*/  IMAD.MOV R3, RZ, RZ, -R0 ;  /* 0x000000ffff037224 */ /* 0x000fe400078e0a00 */
[----:B------:R-:W-:Y:S02]  /*5270*/  IMAD R0, R26, R0, R5 ;  /* 0x000000001a007224 */ /* 0x000fe400078e0205 */
[----:B---3--:R-:W-:-:S02]  /*5280*/  IMAD R3, R3, R30, R14 ;  /* 0x0000001e03037224 */ /* 0x008fc400078e020e */
[----:B--2---:R-:W-:Y:S02]  /*5290*/  @P0 IMAD R21, R15, R13, R24 ;  /* 0x0000000d0f150224 */ /* 0x004fe400078e0218 */
[----:B------:R-:W-:Y:S01]  /*52a0*/  IMAD R5, R3, R20, R12 ;  /* 0x0000001403057224 */ /* 0x000fe200078e020c */
[----:B------:R-:W-:Y:S01]  /*52b0*/  PRMT R3, R4, 0x7610, R3 ;  /* 0x0000761004037816 */ /* 0x000fe20000000003 */
[----:B------:R-:W-:-:S05]  /*52c0*/  IMAD R0, R0, R31, R21 ;  /* 0x0000001f00007224 */ /* 0x000fca00078e0215 */
[----:B------:R-:W-:Y:S02]  /*52d0*/  SEL R44, R5, R0, !P0 ;  /* 0x00000000052c7207 */ /* 0x000fe40004000000 */
[----:B------:R-:W-:-:S07]  /*52e0*/  SEL R0, R0, R5, !P0 ;  /* 0x0000000500007207 */ /* 0x000fce0004000000 */
.L_x_61:
[----:B------:R-:W-:Y:S01]  /*52f0*/  LOP3.LUT P0, RZ, R3, 0xff, RZ, 0xc0, !PT ;  /* 0x000000ff03ff7812 */ /* 0x000fe2000780c0ff */
[----:B------:R-:W-:-:S12]  /*5300*/  IMAD.MOV.U32 R45, RZ, RZ, R0 ;  /* 0x000000ffff2d7224 */ /* 0x000fd800078e0000 */
[----:B------:R-:W-:Y:S05]  /*5310*/  @P0 BRA `(.L_x_64) ;  /* 0xffffffbc00b00947 */ /* 0x000fea000383ffff */
[----:B------:R-:W-:Y:S05]  /*5320*/  EXIT ;  /* 0x000000000000794d */ /* 0x000fea0003800000 */
.L_x_7:
[----:B0-----:R-:W-:Y:S01]  /*5330*/  ULDC.64 UR4, c[0x0][0x650] ;  /* 0x0001940000047ab9 */ /* 0x001fe20000000a00 */
        /* <DEDUP_REMOVED lines=25> */
.L_x_66:
[----:B------:R-:W0:Y:S01]  /*54d0*/  LDC.64 R28, c[0x0][0x640] ;  /* 0x00019000ff1c7b82 */ /* 0x000e220000000a00 */
[-CC-:B------:R-:W-:Y:S01]  /*54e0*/  SHF.R.U64 R21, R12, R6.reuse, R13.reuse ;  /* 0x000000060c157219 */ /* 0x180fe2000000120d */
[----:B------:R-:W-:Y:S01]  /*54f0*/  IMAD.MOV.U32 R8, RZ, RZ, R2 ;  /* 0x000000ffff087224 */ /* 0x000fe200078e0002 */
[----:B------:R-:W-:Y:S01]  /*5500*/  SHF.R.U32.HI R6, RZ, R6, R13 ;  /* 0x00000006ff067219 */ /* 0x000fe2000001160d */
[----:B------:R-:W-:Y:S01]  /*5510*/  IMAD.MOV.U32 R30, RZ, RZ, 0x1 ;  /* 0x00000001ff1e7424 */ /* 0x000fe200078e00ff */
[----:B------:R-:W-:-:S03]  /*5520*/  IADD3 R11, P0, RZ, -R21, RZ ;  /* 0x80000015ff0b7210 */ /* 0x000fc60007f1e0ff */
        /* <DEDUP_REMOVED lines=10> */
[----:B------:R-:W-:Y:S02]  /*55d0*/  ISETP.NE.AND.EX P0, PT, R29, RZ, PT, P0 ;  /* 0x000000ff1d00720c */ /* 0x000fe40003f05300 */
[----:B------:R-:W0:Y:S02]  /*55e0*/  LDC R22, c[0x0][0x600] ;  /* 0x00018000ff167b82 */ /* 0x000e240000000800 */
[-CC-:B-1----:R-:W-:Y:S01]  /*55f0*/  SHF.R.U64 R14, R8, R10.reuse, R9.reuse ;  /* 0x0000000a080e7219 */ /* 0x182fe20000001209 */
[----:B------:R-:W-:Y:S01]  /*5600*/  IMAD.MOV.U32 R8, RZ, RZ, -0x1 ;  /* 0xffffffffff087424 */ /* 0x000fe200078e00ff */
[----:B------:R-:W-:-:S04]  /*5610*/  SHF.R.U32.HI R9, RZ, R10, R9 ;  /* 0x0000000aff097219 */ /* 0x000fc80000011609 */
[----:B------:R-:W1:Y:S01]  /*5620*/  LDC R24, c[0x0][0x648] ;  /* 0x00019200ff187b82 */ /* 0x000e620000000800 */
[-CC-:B--2---:R-:W-:Y:S02]  /*5630*/  SHF.R.U64 R23, R14, R12.reuse, R9.reuse ;  /* 0x0000000c0e177219 */ /* 0x184fe40000001209 */
[----:B------:R-:W-:-:S05]  /*5640*/  SHF.R.U32.HI R6, RZ, R12, R9 ;  /* 0x0000000cff067219 */ /* 0x000fca0000011609 */
[----:B------:R-:W2:Y:S01]  /*5650*/  LDC R26, c[0x0][0x638] ;  /* 0x00018e00ff1a7b82 */ /* 0x000ea20000000800 */
[-C--:B---3--:R-:W-:Y:S02]  /*5660*/  SHF.L.U32 R8, R8, R27.reuse, RZ ;  /* 0x0000001b08087219 */ /* 0x088fe400000006ff */
[-CC-:B------:R-:W-:Y:S02]  /*5670*/  SHF.R.U64 R25, R23, R27.reuse, R6.reuse ;  /* 0x0000001b17197219 */ /* 0x180fe40000001206 */
[----:B------:R-:W-:Y:S02]  /*5680*/  LOP3.LUT R32, RZ, R8, RZ, 0x33, !PT ;  /* 0x00000008ff207212 */ /* 0x000fe400078e33ff */
[----:B------:R-:W-:Y:S01]  /*5690*/  SHF.R.U32.HI R9, RZ, R27, R6 ;  /* 0x0000001bff097219 */ /* 0x000fe20000011606 */
[----:B------:R-:W3:Y:S01]  /*56a0*/  LDC R31, c[0x0][0x610] ;  /* 0x00018400ff1f7b82 */ /* 0x000ee20000000800 */
[----:B------:R-:W-:Y:S01]  /*56b0*/  IMAD.MOV.U32 R8, RZ, RZ, R25 ;  /* 0x000000ffff087224 */ /* 0x000fe200078e0019 */
[----:B------:R-:W-:Y:S06]  /*56c0*/  @!P0 BRA `(.L_x_67) ;  /* 0x0000000000288947 */ /* 0x000fec0003800000 */
        /* <DEDUP_REMOVED lines=10> */
.L_x_67:
[----:B------:R-:W-:Y:S02]  /*5770*/  ISETP.NE.AND P0, PT, R16, 0x1, PT ;  /* 0x000000011000780c */ /* 0x000fe40003f05270 */
[----:B-1----:R-:W-:Y:S01]  /*5780*/  SHF.R.U64 R6, R8, R24, R9 ;  /* 0x0000001808067219 */ /* 0x002fe20000001209 */
[----:B0-----:R-:W-:Y:S01]  /*5790*/  VIADD R9, R22, 0xffffffff ;  /* 0xffffffff16097836 */ /* 0x001fe20000000000 */
[----:B------:R-:W-:Y:S02]  /*57a0*/  SHF.L.U32 R30, R30, R27, RZ ;  /* 0x0000001b1e1e7219 */ /* 0x000fe400000006ff */
[----:B------:R-:W-:Y:S01]  /*57b0*/  LOP3.LUT R5, R23, R32, RZ, 0xc0, !PT ;  /* 0x0000002017057212 */ /* 0x000fe200078ec0ff */
[----:B------:R-:W-:-:S04]  /*57c0*/  IMAD.MOV R8, RZ, RZ, -R6 ;  /* 0x000000ffff087224 */ /* 0x000fc800078e0a06 */
[----:B------:R-:W-:Y:S01]  /*57d0*/  IMAD R6, R30, R6, R5 ;  /* 0x000000061e067224 */ /* 0x000fe200078e0205 */
[----:B------:R-:W-:Y:S01]  /*57e0*/  LOP3.LUT R5, R14, R9, RZ, 0xc0, !PT ;  /* 0x000000090e057212 */ /* 0x000fe200078ec0ff */
[----:B------:R-:W-:Y:S02]  /*57f0*/  @P0 IMAD R3, R7, R20, R4 ;  /* 0x0000001407030224 */ /* 0x000fe400078e0204 */
[----:B--2---:R-:W-:Y:S02]  /*5800*/  IMAD R4, R8, R26, R25 ;  /* 0x0000001a08047224 */ /* 0x004fe400078e0219 */
[----:B---3--:R-:W-:Y:S02]  /*5810*/  IMAD R3, R6, R31, R3 ;  /* 0x0000001f06037224 */ /* 0x008fe400078e0203 */
[----:B------:R-:W-:Y:S02]  /*5820*/  IMAD R4, R4, R22, R5 ;  /* 0x0000001604047224 */ /* 0x000fe400078e0205 */
[----:B------:R-:W-:-:S02]  /*5830*/  IMAD.MOV.U32 R9, RZ, RZ, 0x1 ;  /* 0x00000001ff097424 */ /* 0x000fc400078e00ff */
[----:B------:R-:W-:Y:S01]  /*5840*/  IMAD.MOV.U32 R8, RZ, RZ, R21 ;  /* 0x000000ffff087224 */ /* 0x000fe200078e0015 */
[----:B------:R-:W-:Y:S02]  /*5850*/  SEL R6, R4, R3, !P0 ;  /* 0x0000000304067207 */ /* 0x000fe40004000000 */
[----:B------:R-:W-:-:S07]  /*5860*/  SEL R22, R3, R4, !P0 ;  /* 0x0000000403167207 */ /* 0x000fce0004000000 */
.L_x_65:
[----:B------:R-:W-:-:S08]  /*5870*/  NOP ;  /* 0x0000000000007918 */ /* 0x000fd00000000000 */
[----:B------:R-:W0:-:S00]  /*5880*/  USETMAXREG.DEALLOC.CTAPOOL 0x28 ;  /* 0x00000028000079c8 */ /* 0x000e0000080e0500 */
[----:B0-----:R-:W-:-:S13]  /*5890*/  ISETP.NE.AND P0, PT, R0, RZ, PT ;  /* 0x000000ff0000720c */ /* 0x001fda0003f05270 */
[----:B------:R-:W-:Y:S05]  /*58a0*/  @P0 EXIT ;  /* 0x000000000000094d */ /* 0x000fea0003800000 */
[----:B------:R-:W-:Y:S01]  /*58b0*/  LOP3.LUT P0, RZ, R9, 0xff, RZ, 0xc0, !PT ;  /* 0x000000ff09ff7812 */ /* 0x000fe2000780c0ff */
[----:B------:R-:W-:Y:S02]  /*58c0*/  IMAD.MOV.U32 R0, RZ, RZ, 0x1 ;  /* 0x00000001ff007424 */ /* 0x000fe400078e00ff */
[----:B------:R-:W-:-:S10]  /*58d0*/  IMAD.MOV.U32 R10, RZ, RZ, RZ ;  /* 0x000000ffff0a7224 */ /* 0x000fd400078e00ff */
[----:B------:R-:W-:Y:S05]  /*58e0*/  @!P0 BRA `(.L_x_68) ;  /* 0x0000000c00c48947 */ /* 0x000fea0003800000 */
[----:B------:R-:W0:Y:S01]  /*58f0*/  LDC R0, c[0x0][0x28c] ;  /* 0x0000a300ff007b82 */ /* 0x000e220000000800 */
[----:B------:R-:W1:Y:S01]  /*5900*/  S2R R3, SR_CgaCtaId ;  /* 0x0000000000037919 */ /* 0x000e620000008800 */
[----:B------:R-:W-:Y:S01]  /*5910*/  ULDC UR13, c[0x0][0x658] ;  /* 0x00019600000d7ab9 */ /* 0x000fe20000000800 */
[----:B------:R-:W-:Y:S01]  /*5920*/  UMOV UR5, 0xffffffff ;  /* 0xffffffff00057882 */ /* 0x000fe20000000000 */
[----:B------:R-:W-:Y:S01]  /*5930*/  ULDC UR4, c[0x0][0xc] ;  /* 0x0000030000047ab9 */ /* 0x000fe20000000800 */
[----:B------:R-:W-:Y:S01]  /*5940*/  USHF.L.U32 UR21, UR5, UR13, URZ ;  /* 0x0000000d05157299 */ /* 0x000fe2000800063f */
[----:B------:R-:W-:Y:S01]  /*5950*/  BSSY B0, `(.L_x_68) ;  /* 0x00000ea000007945 */ /* 0x000fe20003800000 */
[----:B------:R-:W-:Y:S01]  /*5960*/  UMOV UR6, 0x1 ;  /* 0x0000000100067882 */ /* 0x000fe20000000000 */
[----:B------:R-:W-:Y:S01]  /*5970*/  ULDC UR5, c[0x0][0x10] ;  /* 0x0000040000057ab9 */ /* 0x000fe20000000800 */
[----:B------:R-:W-:Y:S01]  /*5980*/  USHF.L.U32 UR13, UR6, UR13, URZ ;  /* 0x0000000d060d7299 */ /* 0x000fe2000800063f */
[----:B------:R-:W-:Y:S01]  /*5990*/  IMAD.MOV.U32 R11, RZ, RZ, 0x1 ;  /* 0x00000001ff0b7424 */ /* 0x000fe200078e00ff */
[----:B------:R-:W-:Y:S01]  /*59a0*/  UIMAD.WIDE.U32 UR4, UR4, UR5, URZ ;  /* 0x00000005040472a5 */ /* 0x000fe2000f8e003f */
[----:B------:R-:W-:Y:S01]  /*59b0*/  LOP3.LUT R20, R19, 0x2, RZ, 0xfc, !PT ;  /* 0x0000000213147812 */ /* 0x000fe200078efcff */
[----:B------:R-:W-:Y:S01]  /*59c0*/  ULDC UR6, c[0x0][0x14] ;  /* 0x0000050000067ab9 */ /* 0x000fe20000000800 */
[----:B------:R-:W-:Y:S01]  /*59d0*/  IMAD.MOV.U32 R10, RZ, RZ, RZ ;  /* 0x000000ffff0a7224 */ /* 0x000fe200078e00ff */
[----:B------:R-:W-:-:S02]  /*59e0*/  UIMAD.WIDE.U32 UR14, UR4, UR6, URZ ;  /* 0x00000006040e72a5 */ /* 0x000fc4000f8e003f */
[----:B------:R-:W-:Y:S02]  /*59f0*/  UIMAD UR29, UR5, UR6, URZ ;  /* 0x00000006051d72a4 */ /* 0x000fe4000f8e023f */
[----:B------:R-:W-:Y:S02]  /*5a00*/  ULOP3.LUT UR21, URZ, UR21, URZ, 0x33, !UPT ;  /* 0x000000153f157292 */ /* 0x000fe4000f8e333f */
[----:B------:R-:W-:Y:S01]  /*5a10*/  UIADD3 UR29, UR15, UR29, URZ ;  /* 0x0000001d0f1d7290 */ /* 0x000fe2000fffe03f */
[----:B------:R-:W-:Y:S01]  /*5a20*/  ULDC.64 UR22, c[0x0][0x198] ;  /* 0x0000660000167ab9 */ /* 0x000fe20000000a00 */
[----:B0-----:R-:W-:-:S05]  /*5a30*/  VIADD R0, R0, 0xff ;  /* 0x000000ff00007836 */ /* 0x001fca0000000000 */
[----:B------:R-:W-:Y:S01]  /*5a40*/  SHF.R.S32.HI R5, RZ, 0x1f, R0 ;  /* 0x0000001fff057819 */ /* 0x000fe20000011400 */
[----:B-1----:R-:W-:-:S03]  /*5a50*/  IMAD.SHL.U32 R12, R3, 0x200, RZ ;  /* 0x00000200030c7824 */ /* 0x002fc600078e00ff */
[----:B------:R-:W-:Y:S01]  /*5a60*/  LEA.HI R5, R5, R0, RZ, 0x8 ;  /* 0x0000000005057211 */ /* 0x000fe200078f40ff */
[----:B------:R-:W-:Y:S02]  /*5a70*/  IMAD.SHL.U32 R13, R3, 0x8, RZ ;  /* 0x00000008030d7824 */ /* 0x000fe400078e00ff */
[----:B------:R-:W-:Y:S01]  /*5a80*/  IMAD.MOV.U32 R0, RZ, RZ, 0x1 ;  /* 0x00000001ff007424 */ /* 0x000fe200078e00ff */
[----:B------:R-:W-:Y:S02]  /*5a90*/  LOP3.LUT R12, R12, 0x200, RZ, 0xc0, !PT ;  /* 0x000002000c0c7812 */ /* 0x000fe400078ec0ff */
[----:B------:R-:W-:Y:S02]  /*5aa0*/  LOP3.LUT R13, R13, 0x8, RZ, 0xe2, !PT ;  /* 0x000000080d0d7812 */ /* 0x000fe400078ee2ff */
[----:B------:R-:W-:-:S07]  /*5ab0*/  SHF.R.S32.HI R21, RZ, 0x8, R5 ;  /* 0x00000008ff157819 */ /* 0x000fce0000011405 */
.L_x_79:
[----:B------:R-:W-:-:S03]  /*5ac0*/  UMOV UR4, 0xffffffff ;  /* 0xffffffff00047882 */ /* 0x000fc60000000000 */
[----:B------:R-:W-:Y:S05]  /*5ad0*/  BRA.DIV UR4, `(.L_x_69) ;  /* 0x0000000e04e87947 */ /* 0x000fea000b800000 */
[----:B------:R-:W-:-:S13]  /*5ae0*/  ELECT P6, URZ, PT ;  /* 0x00000000003f782f */ /* 0x000fda00038c0000 */
.L_x_88:
[----:B------:R-:W0:Y:S01]  /*5af0*/  LDC R3, c[0x0][0x28c] ;  /* 0x0000a300ff037b82 */ /* 0x000e220000000800 */
[----:B------:R-:W-:Y:S01]  /*5b00*/  BSSY B1, `(.L_x_70) ;  /* 0x000005a000017945 */ /* 0x000fe20003800000 */
[----:B0-----:R-:W-:-:S13]  /*5b10*/  ISETP.LT.OR P6, PT, R3, 0x1, !P6 ;  /* 0x000000010300780c */ /* 0x001fda00077c1670 */
[----:B------:R-:W-:Y:S05]  /*5b20*/  @P6 BRA `(.L_x_71) ;  /* 0x00000004005c6947 */ /* 0x000fea0003800000 */
[----:B------:R-:W-:Y:S02]  /*5b30*/  IMAD R22, R22, 0xc0, RZ ;  /* 0x000000c016167824 */ /* 0x000fe400078e02ff */
[----:B------:R-:W-:Y:S02]  /*5b40*/  IMAD R7, R6, 0x10, R13 ;  /* 0x0000001006077824 */ /* 0x000fe400078e020d */
[----:B------:R-:W-:Y:S02]  /*5b50*/  VIADD R15, R21, 0x1 ;  /* 0x00000001150f7836 */ /* 0x000fe40000000000 */
[----:B------:R-:W-:Y:S02]  /*5b60*/  IMAD.MOV.U32 R23, RZ, RZ, RZ ;  /* 0x000000ffff177224 */ /* 0x000fe400078e00ff */
[----:B------:R-:W-:Y:S02]  /*5b70*/  IMAD.MOV.U32 R3, RZ, RZ, R0 ;  /* 0x000000ffff037224 */ /* 0x000fe400078e0000 */
[----:B------:R-:W-:-:S07]  /*5b80*/  IMAD.MOV.U32 R5, RZ, RZ, R10 ;  /* 0x000000ffff057224 */ /* 0x000fce00078e000a */
.L_x_74:
[----:B------:R-:W0:Y:S01]  /*5b90*/  S2R R9, SR_CgaCtaId ;  /* 0x0000000000097919 */ /* 0x000e220000008800 */
[----:B------:R-:W-:Y:S02]  /*5ba0*/  MOV R4, 0x400 ;  /* 0x0000040000047802 */ /* 0x000fe40000000f00 */
[----:B------:R-:W-:-:S13]  /*5bb0*/  LOP3.LUT P1, RZ, R18, 0x7f, RZ, 0xc0, !PT ;  /* 0x0000007f12ff7812 */ /* 0x000fda000782c0ff */
[----:B------:R-:W1:Y:S01]  /*5bc0*/  @!P1 LDC R6, c[0x0][0x500] ;  /* 0x00014000ff069b82 */ /* 0x000e620000000800 */
[----:B0-----:R-:W-:Y:S02]  /*5bd0*/  LEA R14, R9, R4, 0x18 ;  /* 0x00000004090e7211 */ /* 0x001fe400078ec0ff */
[----:B------:R-:W-:-:S03]  /*5be0*/  SHF.L.U32 R4, R3, 0x1f, RZ ;  /* 0x0000001f03047819 */ /* 0x000fc600000006ff */
[----:B------:R-:W-:-:S04]  /*5bf0*/  IMAD R9, R5, 0x8, R14 ;  /* 0x0000000805097824 */ /* 0x000fc800078e020e */
[----:B------:R-:W0:Y:S02]  /*5c00*/  SYNCS.PHASECHK.TRANS64.TRYWAIT P0, [R9+URZ+0x10], R4 ;  /* 0x00001004090075a7 */ /* 0x000e24000800017f */
[----:B01----:R-:W-:Y:S05]  /*5c10*/  @!P0 BRA `(.L_x_72) ;  /* 0x0000000c00b88947 */ /* 0x003fea0003800000 */
.L_x_89:
[----:B0-----:R-:W-:Y:S01]  /*5c20*/  PRMT R4, R20, 0x9910, RZ ;  /* 0x0000991014047816 */ /* 0x001fe200000000ff */
[----:B------:R0:W-:Y:S03]  /*5c30*/  @!P1 SYNCS.ARRIVE.TRANS64 RZ, [R9+URZ], R6 ;  /* 0x0000000609ff99a7 */ /* 0x0001e6000800003f */
[----:B------:R-:W-:-:S13]  /*5c40*/  ISETP.NE.AND P0, PT, R4, 0x2, PT ;  /* 0x000000020400780c */ /* 0x000fda0003f05270 */
[----:B0-----:R-:W-:Y:S05]  /*5c50*/  @P0 BRA `(.L_x_73) ;  /* 0x0000000000040947 */ /* 0x001fea0003800000 */
[----:B------:R-:W-:Y:S01]  /*5c60*/  BPT.TRAP 0x1 ;  /* 0x000000040000795c */ /* 0x000fe20000300000 */
.L_x_73:
[----:B------:R-:W-:Y:S01]  /*5c70*/  IMAD R4, R5, 0x18000, R14 ;  /* 0x0001800005047824 */ /* 0x000fe200078e020e */
[----:B------:R-:W-:Y:S01]  /*5c80*/  R2UR UR10, R23 ;  /* 0x00000000170a72ca */ /* 0x000fe200000e0000 */
[----:B------:R-:W-:Y:S01]  /*5c90*/  UIADD3 UR30, UP0, UR22, 0xf0, URZ ;  /* 0x000000f0161e7890 */ /* 0x000fe2000ff1e03f */
[----:B------:R-:W-:Y:S01]  /*5ca0*/  R2UR UR9, R9 ;  /* 0x00000000090972ca */ /* 0x000fe200000e0000 */
[----:B------:R-:W-:Y:S01]  /*5cb0*/  VIADD R15, R15, 0xffffffff ;  /* 0xffffffff0f0f7836 */ /* 0x000fe20000000000 */
[----:B------:R-:W-:Y:S01]  /*5cc0*/  R2UR UR40, R4 ;  /* 0x00000000042872ca */ /* 0x000fe200000e0000 */
[----:B------:R-:W-:Y:S01]  /*5cd0*/  IMAD R4, R5, 0x1000, R12 ;  /* 0x0000100005047824 */ /* 0x000fe200078e020c */
[----:B------:R-:W-:Y:S01]  /*5ce0*/  R2UR UR11, R22 ;  /* 0x00000000160b72ca */ /* 0x000fe200000e0000 */
[----:B------:R-:W-:Y:S01]  /*5cf0*/  UIADD3.X UR31, URZ, UR23, URZ, UP0, !UPT ;  /* 0x000000173f1f7290 */ /* 0x000fe200087fe43f */
[----:B------:R-:W-:Y:S01]  /*5d00*/  R2UR UR12, R8 ;  /* 0x00000000080c72ca */ /* 0x000fe200000e0000 */
[----:B------:R-:W-:Y:S01]  /*5d10*/  IMAD R4, R4, 0x2, R14 ;  /* 0x0000000204047824 */ /* 0x000fe200078e020e */
[----:B------:R-:W-:Y:S01]  /*5d20*/  R2UR UR35, R7 ;  /* 0x00000000072372ca */ /* 0x000fe200000e0000 */
[----:B------:R-:W-:Y:S01]  /*5d30*/  UIADD3 UR6, UP1, UR22, 0x1f0, URZ ;  /* 0x000001f016067890 */ /* 0x000fe2000ff3e03f */
[----:B------:R-:W-:Y:S01]  /*5d40*/  ISETP.GT.AND P1, PT, R15, 0x1, PT ;  /* 0x000000010f00780c */ /* 0x000fe20003f24270 */
[----:B------:R-:W-:Y:S01]  /*5d50*/  UIADD3 UR58, UR10, 0x40, URZ ;  /* 0x000000400a3a7890 */ /* 0x000fe2000fffe03f */
[----:B------:R-:W-:Y:S01]  /*5d60*/  R2UR UR18, R4 ;  /* 0x00000000041272ca */ /* 0x000fe200000e0000 */
[----:B------:R-:W-:Y:S01]  /*5d70*/  UIADD3 UR50, UR10, 0x80, URZ ;  /* 0x000000800a327890 */ /* 0x000fe2000fffe03f */
[----:B------:R-:W-:Y:S01]  /*5d80*/  VIADD R5, R5, 0x1 ;  /* 0x0000000105057836 */ /* 0x000fe20000000000 */
[----:B------:R-:W-:Y:S01]  /*5d90*/  UIADD3 UR8, UR40, 0x100, URZ ;  /* 0x0000010028087890 */ /* 0x000fe2000fffe03f */
[----:B------:R-:W-:Y:S01]  /*5da0*/  VIADD R23, R23, 0x100 ;  /* 0x0000010017177836 */ /* 0x000fe20000000000 */
[----:B------:R-:W-:-:S02]  /*5db0*/  UIADD3 UR56, UR40, 0x6100, URZ ;  /* 0x0000610028387890 */ /* 0x000fc4000fffe03f */
[----:B------:R-:W-:Y:S01]  /*5dc0*/  UIADD3 UR48, UR40, 0xc100, URZ ;  /* 0x0000c10028307890 */ /* 0x000fe2000fffe03f */
[----:B------:R-:W-:Y:S01]  /*5dd0*/  ISETP.NE.AND P0, PT, R5, 0x2, PT ;  /* 0x000000020500780c */ /* 0x000fe20003f05270 */
[----:B------:R-:W-:Y:S02]  /*5de0*/  UIADD3 UR42, UR10, 0xc0, URZ ;  /* 0x000000c00a2a7890 */ /* 0x000fe4000fffe03f */
[----:B------:R-:W-:Y:S01]  /*5df0*/  UIADD3 UR40, UR40, 0x12100, URZ ;  /* 0x0001210028287890 */ /* 0x000fe2000fffe03f */
[----:B------:R-:W-:Y:S01]  /*5e00*/  SEL R4, RZ, 0x1, P0 ;  /* 0x00000001ff047807 */ /* 0x000fe20000000000 */
[----:B------:R-:W-:Y:S01]  /*5e10*/  UMOV UR4, 0x0 ;  /* 0x0000000000047882 */ /* 0x000fe20000000000 */
[----:B------:R-:W-:Y:S01]  /*5e20*/  UMOV UR5, 0x10000000 ;  /* 0x1000000000057882 */ /* 0x000fe20000000000 */
[----:B------:R-:W-:Y:S01]  /*5e30*/  UIADD3.X UR7, URZ, UR23, URZ, UP1, !UPT ;  /* 0x000000173f077290 */ /* 0x000fe20008ffe43f */
[----:B------:R0:W-:Y:S01]  /*5e40*/  UTMALDG.3D [UR8], [UR30], desc[UR4] ;  /* 0x000004081e0075b4 */ /* 0x0001e20008011000 */
[----:B------:R-:W-:Y:S01]  /*5e50*/  UIADD3 UR32, UR18, 0x30100, URZ ;  /* 0x0003010012207890 */ /* 0x000fe2000fffe03f */
[----:B------:R-:W-:Y:S01]  /*5e60*/  LOP3.LUT R3, R3, R4, RZ, 0x3c, !PT ;  /* 0x0000000403037212 */ /* 0x000fe200078e3cff */
[----:B------:R-:W-:Y:S01]  /*5e70*/  UIADD3 UR24, UR18, 0x30900, URZ ;  /* 0x0003090012187890 */ /* 0x000fe2000fffe03f */
[----:B------:R-:W-:Y:S01]  /*5e80*/  SEL R5, R5, RZ, P0 ;  /* 0x000000ff05057207 */ /* 0x000fe20000000000 */
[----:B------:R-:W-:Y:S01]  /*5e90*/  UIADD3 UR16, UR18, 0x31100, URZ ;  /* 0x0003110012107890 */ /* 0x000fe2000fffe03f */
[----:B------:R-:W-:Y:S01]  /*5ea0*/  UMOV UR57, UR9 ;  /* 0x0000000900397c82 */ /* 0x000fe20008000000 */
        /* <DEDUP_REMOVED lines=8> */
[----:B------:R1:W-:Y:S01]  /*5f30*/  UTMALDG.3D [UR56], [UR30], desc[UR4] ;  /* 0x000004381e0075b4 */ /* 0x0003e20008011000 */
[----:B------:R-:W-:Y:S01]  /*5f40*/  UMOV UR37, 0x30000 ;  /* 0x0003000000257882 */ /* 0x000fe20000000000 */
[----:B------:R-:W-:Y:S01]  /*5f50*/  UMOV UR33, UR9 ;  /* 0x0000000900217c82 */ /* 0x000fe20008000000 */
[----:B------:R-:W-:Y:S01]  /*5f60*/  UMOV UR34, UR10 ;  /* 0x0000000a00227c82 */ /* 0x000fe20008000000 */
[----:B------:R-:W-:Y:S01]  /*5f70*/  UMOV UR36, UR12 ;  /* 0x0000000c00247c82 */ /* 0x000fe20008000000 */
[----:B------:R-:W-:Y:S01]  /*5f80*/  UMOV UR25, UR9 ;  /* 0x0000000900197c82 */ /* 0x000fe20008000000 */
[----:B------:R-:W-:Y:S01]  /*5f90*/  UMOV UR27, UR35 ;  /* 0x00000023001b7c82 */ /* 0x000fe20008000000 */
[----:B------:R-:W-:Y:S01]  /*5fa0*/  UMOV UR28, UR12 ;  /* 0x0000000c001c7c82 */ /* 0x000fe20008000000 */
[----:B0-----:R-:W-:Y:S01]  /*5fb0*/  UIADD3 UR8, UR18, 0x31900, URZ ;  /* 0x0003190012087890 */ /* 0x001fe2000fffe03f */
[----:B------:R1:W-:Y:S01]  /*5fc0*/  UTMALDG.3D [UR48], [UR30], desc[UR4] ;  /* 0x000004301e0075b4 */ /* 0x0003e20008011000 */
        /* <DEDUP_REMOVED lines=8> */
[----:B------:R1:W-:Y:S01]  /*6050*/  UTMALDG.3D.MULTICAST [UR32], [UR6], UR37, desc[UR4] ;  /* 0x00000420060073b4 */ /* 0x0003e20008011825 */
[----:B------:R1:W-:Y:S01]  /*6060*/  UTMALDG.3D.MULTICAST [UR24], [UR6], UR37, desc[UR4] ;  /* 0x00000418060073b4 */ /* 0x0003e20008011825 */
[----:B------:R1:W-:Y:S01]  /*6070*/  UTMALDG.3D.MULTICAST [UR16], [UR6], UR37, desc[UR4] ;  /* 0x00000410060073b4 */ /* 0x0003e20008011825 */
[----:B------:R1:W-:Y:S02]  /*6080*/  UTMALDG.3D.MULTICAST [UR8], [UR6], UR37, desc[UR4] ;  /* 0x00000408060073b4 */ /* 0x0003e40008011825 */
[----:B-1----:R-:W-:Y:S05]  /*6090*/  @P1 BRA `(.L_x_74) ;  /* 0xfffffff800bc1947 */ /* 0x002fea000383ffff */
.L_x_71:
[----:B------:R-:W-:Y:S05]  /*60a0*/  BSYNC B1 ;  /* 0x0000000000017941 */ /* 0x000fea0003800000 */
.L_x_70:
[----:B------:R-:W-:Y:S01]  /*60b0*/  LOP3.LUT P1, RZ, R11, 0xff, RZ, 0xc0, !PT ;  /* 0x000000ff0bff7812 */ /* 0x000fe2000782c0ff */
[----:B------:R-:W-:Y:S01]  /*60c0*/  IMAD.IADD R10, R21, 0x1, R10 ;  /* 0x00000001150a7824 */ /* 0x000fe200078e020a */
[----:B------:R-:W-:Y:S01]  /*60d0*/  IADD3 R2, P2, R2, UR14, RZ ;  /* 0x0000000e02027c10 */ /* 0x000fe2000ff5e0ff */
[----:B------:R-:W-:Y:S01]  /*60e0*/  ULDC.64 UR4, c[0x0][0x650] ;  /* 0x0001940000047ab9 */ /* 0x000fe20000000a00 */
[----:B------:R-:W-:Y:S01]  /*60f0*/  BSSY B1, `(.L_x_75) ;  /* 0x000006d000017945 */ /* 0x000fe20003800000 */
[----:B------:R-:W-:Y:S01]  /*6100*/  IMAD.MOV.U32 R22, RZ, RZ, -0x1 ;  /* 0xffffffffff167424 */ /* 0x000fe200078e00ff */
[----:B------:R-:W-:Y:S01]  /*6110*/  SHF.R.U32.HI R3, RZ, 0x1, R10 ;  /* 0x00000001ff037819 */ /* 0x000fe2000001160a */
[----:B------:R-:W-:Y:S01]  /*6120*/  IMAD.MOV.U32 R6, RZ, RZ, -0x1 ;  /* 0xffffffffff067424 */ /* 0x000fe200078e00ff */
[----:B------:R-:W-:Y:S01]  /*6130*/  ISETP.GT.U32.AND P0, PT, R10, 0x1, PT ;  /* 0x000000010a00780c */ /* 0x000fe20003f04070 */
[----:B------:R-:W-:Y:S01]  /*6140*/  IMAD.MOV.U32 R8, RZ, RZ, -0x1 ;  /* 0xffffffffff087424 */ /* 0x000fe200078e00ff */
[----:B------:R-:W-:-:S02]  /*6150*/  LOP3.LUT R3, R3, 0x1, RZ, 0xc0, !PT ;  /* 0x0000000103037812 */ /* 0x000fc400078ec0ff */
[----:B------:R-:W-:Y:S01]  /*6160*/  ISETP.LT.U32.AND P0, PT, R21, 0x2, P0 ;  /* 0x000000021500780c */ /* 0x000fe20000701070 */
[----:B------:R-:W0:Y:S01]  /*6170*/  @P1 S2R R5, SR_CgaCtaId ;  /* 0x0000000000051919 */ /* 0x000e220000008800 */
[----:B------:R-:W-:Y:S02]  /*6180*/  @P1 MOV R4, 0x400 ;  /* 0x0000040000041802 */ /* 0x000fe40000000f00 */
[----:B------:R-:W-:Y:S02]  /*6190*/  IADD3.X R17, R17, UR29, RZ, P2, !PT ;  /* 0x0000001d11117c10 */ /* 0x000fe400097fe4ff */
[----:B------:R-:W-:Y:S02]  /*61a0*/  ISETP.GE.U32.AND P2, PT, R2, UR4, PT ;  /* 0x0000000402007c0c */ /* 0x000fe4000bf46070 */
[----:B------:R-:W-:Y:S02]  /*61b0*/  LOP3.LUT R10, R10, 0x1, RZ, 0xc0, !PT ;  /* 0x000000010a0a7812 */ /* 0x000fe400078ec0ff */
[----:B------:R-:W-:-:S02]  /*61c0*/  PRMT R11, RZ, 0x7610, R11 ;  /* 0x00007610ff0b7816 */ /* 0x000fc4000000000b */
[----:B0-----:R-:W-:-:S04]  /*61d0*/  @P1 LEA R4, R5, R4, 0x18 ;  /* 0x0000000405041211 */ /* 0x001fc800078ec0ff */
[----:B------:R0:W-:Y:S01]  /*61e0*/  @P1 SYNCS.ARRIVE.TRANS64.A1T0 RZ, [R4+URZ+0x38], RZ ;  /* 0x000038ff04ff19a7 */ /* 0x0001e2000810003f */
[----:B------:R-:W-:Y:S02]  /*61f0*/  ISETP.NE.U32.AND P1, PT, R3, 0x1, PT ;  /* 0x000000010300780c */ /* 0x000fe40003f25070 */
[----:B------:R-:W-:Y:S02]  /*6200*/  SEL R3, RZ, 0x1, !P0 ;  /* 0x00000001ff037807 */ /* 0x000fe40004000000 */
[----:B------:R-:W-:Y:S02]  /*6210*/  ISETP.GE.U32.AND.EX P0, PT, R17, UR5, PT, P2 ;  /* 0x0000000511007c0c */ /* 0x000fe4000bf06120 */
[----:B------:R-:W-:-:S04]  /*6220*/  ISETP.GT.U32.AND P1, PT, R21, 0x1, !P1 ;  /* 0x000000011500780c */ /* 0x000fc80004f24070 */
[----:B0-----:R-:W-:-:S04]  /*6230*/  SEL R4, RZ, 0x1, !P1 ;  /* 0x00000001ff047807 */ /* 0x001fc80004800000 */
[--C-:B------:R-:W-:Y:S02]  /*6240*/  LOP3.LUT R0, R4, R0, R3.reuse, 0x96, !PT ;  /* 0x0000000004007212 */ /* 0x100fe400078e9603 */
[----:B------:R-:W-:Y:S01]  /*6250*/  PRMT R3, RZ, 0x7610, R3 ;  /* 0x00007610ff037816 */ /* 0x000fe20000000003 */
[----:B------:R-:W-:Y:S06]  /*6260*/  @P0 BRA `(.L_x_76) ;  /* 0x0000000400540947 */ /* 0x000fec0003800000 */
[----:B------:R-:W-:Y:S01]  /*6270*/  ULDC.64 UR4, c[0x0][0x628] ;  /* 0x00018a0000047ab9 */ /* 0x000fe20000000a00 */
[----:B------:R-:W0:Y:S01]  /*6280*/  S2R R15, SR_CTAID.X ;  /* 0x00000000000f7919 */ /* 0x000e220000002500 */
[----:B------:R-:W-:Y:S01]  /*6290*/  ISETP.NE.U32.AND P0, PT, RZ, UR4, PT ;  /* 0x00000004ff007c0c */ /* 0x000fe2000bf05070 */
[----:B------:R-:W-:Y:S01]  /*62a0*/  ULDC UR7, c[0x0][0x630] ;  /* 0x00018c0000077ab9 */ /* 0x000fe20000000800 */
[----:B------:R-:W-:Y:S01]  /*62b0*/  IMAD.MOV.U32 R4, RZ, RZ, R2 ;  /* 0x000000ffff047224 */ /* 0x000fe200078e0002 */
[----:B------:R-:W1:Y:S01]  /*62c0*/  S2R R14, SR_CTAID.Y ;  /* 0x00000000000e7919 */ /* 0x000e620000002600 */
[----:B------:R-:W-:Y:S01]  /*62d0*/  ISETP.NE.AND.EX P0, PT, RZ, UR5, PT, P0 ;  /* 0x00000005ff007c0c */ /* 0x000fe2000bf05300 */
[----:B------:R-:W-:-:S12]  /*62e0*/  IMAD.MOV.U32 R5, RZ, RZ, R17 ;  /* 0x000000ffff057224 */ /* 0x000fd800078e0011 */
[----:B------:R-:W-:Y:S05]  /*62f0*/  @!P0 BRA `(.L_x_77) ;  /* 0x0000000000288947 */ /* 0x000fea0003800000 */
[----:B------:R-:W-:Y:S02]  /*6300*/  ULDC UR6, c[0x0][0x634] ;  /* 0x00018d0000067ab9 */ /* 0x000fe40000000800 */
[----:B------:R-:W-:-:S05]  /*6310*/  IADD3 R9, P0, R2, UR6, RZ ;  /* 0x0000000602097c10 */ /* 0x000fca000ff1e0ff */
[----:B------:R-:W-:-:S04]  /*6320*/  IMAD.X R3, RZ, RZ, R17, P0 ;  /* 0x000000ffff037224 */ /* 0x000fc800000e0611 */
[----:B------:R-:W-:-:S04]  /*6330*/  IMAD.WIDE.U32 R6, R3, UR4, RZ ;  /* 0x0000000403067c25 */ /* 0x000fc8000f8e00ff */
[----:B------:R-:W-:-:S04]  /*6340*/  IMAD.WIDE.U32 R6, P0, R9, UR5, R6 ;  /* 0x0000000509067c25 */ /* 0x000fc8000f800006 */
[----:B------:R-:W-:-:S04]  /*6350*/  IMAD.WIDE.U32 R8, R9, UR4, RZ ;  /* 0x0000000409087c25 */ /* 0x000fc8000f8e00ff */
[----:B------:R-:W-:Y:S01]  /*6360*/  IMAD.X R5, RZ, RZ, RZ, P0 ;  /* 0x000000ffff057224 */ /* 0x000fe200000e06ff */
[----:B------:R-:W-:Y:S01]  /*6370*/  IADD3 RZ, P0, R9, R6, RZ ;  /* 0x0000000609ff7210 */ /* 0x000fe20007f1e0ff */
[----:B------:R-:W-:-:S04]  /*6380*/  IMAD.MOV.U32 R4, RZ, RZ, R7 ;  /* 0x000000ffff047224 */ /* 0x000fc800078e0007 */
[----:B------:R-:W-:-:S08]  /*6390*/  IMAD.WIDE.U32.X R4, R3, UR5, R4, P0 ;  /* 0x0000000503047c25 */ /* 0x000fd000080e0404 */
.L_x_77:
[--C-:B------:R-:W-:Y:S01]  /*63a0*/  SHF.R.U64 R8, R4, UR7, R5.reuse ;  /* 0x0000000704087c19 */ /* 0x100fe20008001205 */
[----:B------:R-:W-:Y:S01]  /*63b0*/  ULDC.64 UR4, c[0x0][0x620] ;  /* 0x0001880000047ab9 */ /* 0x000fe20000000a00 */
[----:B------:R-:W-:Y:S01]  /*63c0*/  SHF.R.U32.HI R3, RZ, UR7, R5 ;  /* 0x00000007ff037c19 */ /* 0x000fe20008011605 */
[----:B------:R-:W-:Y:S01]  /*63d0*/  ULDC UR6, c[0x0][0x150] ;  /* 0x0000540000067ab9 */ /* 0x000fe20000000800 */
[----:B------:R-:W-:Y:S01]  /*63e0*/  IADD3 R4, P0, RZ, -R8, RZ ;  /* 0x80000008ff047210 */ /* 0x000fe20007f1e0ff */
[----:B------:R-:W2:Y:S01]  /*63f0*/  LDC R22, c[0x0][0x144] ;  /* 0x00005100ff167b82 */ /* 0x000ea20000000800 */
[----:B0-----:R-:W-:Y:S02]  /*6400*/  I2FP.F32.U32 R5, R15 ;  /* 0x0000000f00057245 */ /* 0x001fe40000201000 */
[----:B------:R-:W-:Y:S01]  /*6410*/  ISETP.NE.AND P2, PT, R16, 0x1, PT ;  /* 0x000000011000780c */ /* 0x000fe20003f45270 */
[----:B------:R-:W-:Y:S02]  /*6420*/  IMAD.X R3, RZ, RZ, ~R3, P0 ;  /* 0x000000ffff037224 */ /* 0x000fe400000e0e03 */
[----:B------:R-:W-:Y:S01]  /*6430*/  FMUL R6, R5, UR6 ;  /* 0x0000000605067c20 */ /* 0x000fe20008400000 */
[----:B------:R-:W-:Y:S01]  /*6440*/  ULDC.64 UR6, c[0x0][0x640] ;  /* 0x0001900000067ab9 */ /* 0x000fe20000000a00 */
[----:B------:R-:W-:Y:S01]  /*6450*/  IMAD R3, R3, UR4, RZ ;  /* 0x0000000403037c24 */ /* 0x000fe2000f8e02ff */
[----:B------:R-:W0:Y:S01]  /*6460*/  LDC R25, c[0x0][0x148] ;  /* 0x00005200ff197b82 */ /* 0x000e220000000800 */
[----:B------:R-:W-:-:S02]  /*6470*/  ISETP.NE.U32.AND P0, PT, RZ, UR6, PT ;  /* 0x00000006ff007c0c */ /* 0x000fc4000bf05070 */
[C---:B------:R-:W-:Y:S01]  /*6480*/  IMAD R7, R4.reuse, UR5, R3 ;  /* 0x0000000504077c24 */ /* 0x040fe2000f8e0203 */
[----:B------:R-:W3:Y:S01]  /*6490*/  F2I.U32.TRUNC.NTZ R6, R6 ;  /* 0x0000000600067305 */ /* 0x000ee2000020f000 */
[----:B------:R-:W-:Y:S01]  /*64a0*/  IMAD.MOV.U32 R3, RZ, RZ, R17 ;  /* 0x000000ffff037224 */ /* 0x000fe200078e0011 */
[----:B------:R-:W-:Y:S01]  /*64b0*/  ISETP.NE.AND.EX P0, PT, RZ, UR7, PT, P0 ;  /* 0x00000007ff007c0c */ /* 0x000fe2000bf05300 */
[----:B------:R-:W-:Y:S01]  /*64c0*/  ULDC UR5, c[0x0][0x648] ;  /* 0x0001920000057ab9 */ /* 0x000fe20000000800 */
[----:B------:R-:W-:Y:S01]  /*64d0*/  IMAD.WIDE.U32 R4, R4, UR4, R2 ;  /* 0x0000000404047c25 */ /* 0x000fe2000f8e0002 */
[----:B-1----:R-:W-:Y:S01]  /*64e0*/  I2FP.F32.U32 R3, R14 ;  /* 0x0000000e00037245 */ /* 0x002fe20000201000 */
[----:B------:R-:W-:Y:S02]  /*64f0*/  ULDC UR4, c[0x0][0x154] ;  /* 0x0000550000047ab9 */ /* 0x000fe40000000800 */
[----:B------:R-:W-:Y:S02]  /*6500*/  IMAD.IADD R5, R5, 0x1, R7 ;  /* 0x0000000105057824 */ /* 0x000fe400078e0207 */
[----:B------:R-:W-:Y:S01]  /*6510*/  FMUL R23, R3, UR4 ;  /* 0x0000000403177c20 */ /* 0x000fe20008400000 */
[----:B------:R-:W-:-:S02]  /*6520*/  ULDC UR4, c[0x0][0x618] ;  /* 0x0001860000047ab9 */ /* 0x000fc40000000800 */
[--C-:B------:R-:W-:Y:S01]  /*6530*/  SHF.R.U64 R9, R4, UR4, R5.reuse ;  /* 0x0000000404097c19 */ /* 0x100fe20008001205 */
[----:B---3--:R-:W-:Y:S01]  /*6540*/  IMAD.MOV R3, RZ, RZ, -R6 ;  /* 0x000000ffff037224 */ /* 0x008fe200078e0a06 */
[----:B------:R-:W-:Y:S01]  /*6550*/  SHF.R.U32.HI R4, RZ, UR4, R5 ;  /* 0x00000004ff047c19 */ /* 0x000fe20008011605 */
[----:B------:R-:W1:Y:S01]  /*6560*/  F2I.U32.TRUNC.NTZ R23, R23 ;  /* 0x0000001700177305 */ /* 0x000e62000020f000 */
[----:B------:R-:W-:Y:S01]  /*6570*/  ULDC UR4, c[0x0][0x608] ;  /* 0x0001820000047ab9 */ /* 0x000fe20000000800 */
[----:B--2---:R-:W-:Y:S01]  /*6580*/  IMAD R3, R22, R3, R15 ;  /* 0x0000000316037224 */ /* 0x004fe200078e020f */
[--C-:B------:R-:W-:Y:S02]  /*6590*/  SHF.R.U64 R15, R9, UR4, R4.reuse ;  /* 0x00000004090f7c19 */ /* 0x100fe40008001204 */
[----:B------:R-:W-:Y:S01]  /*65a0*/  SHF.R.U32.HI R4, RZ, UR4, R4 ;  /* 0x00000004ff047c19 */ /* 0x000fe20008011604 */
[----:B------:R-:W-:Y:S01]  /*65b0*/  ULDC UR4, c[0x0][0x658] ;  /* 0x0001960000047ab9 */ /* 0x000fe20000000800 */
[----:B-1----:R-:W-:-:S02]  /*65c0*/  IMAD.MOV R5, RZ, RZ, -R23 ;  /* 0x000000ffff057224 */ /* 0x002fc400078e0a17 */
[----:B------:R-:W-:Y:S02]  /*65d0*/  SHF.R.U32.HI R23, RZ, UR4, R4 ;  /* 0x00000004ff177c19 */ /* 0x000fe40008011604 */
[----:B0-----:R-:W-:Y:S01]  /*65e0*/  @P2 IMAD R3, R25, R5, R14 ;  /* 0x0000000519032224 */ /* 0x001fe200078e020e */
[----:B------:R-:W-:Y:S02]  /*65f0*/  SHF.R.U64 R14, R15, UR4, R4 ;  /* 0x000000040f0e7c19 */ /* 0x000fe40008001204 */
[----:B------:R-:W-:-:S03]  /*6600*/  IMAD.MOV.U32 R5, RZ, RZ, R23 ;  /* 0x000000ffff057224 */ /* 0x000fc600078e0017 */
[----:B------:R-:W-:Y:S01]  /*6610*/  IMAD.MOV.U32 R4, RZ, RZ, R14 ;  /* 0x000000ffff047224 */ /* 0x000fe200078e000e */
[----:B------:R-:W-:Y:S06]  /*6620*/  @!P0 BRA `(.L_x_78) ;  /* 0x0000000000288947 */ /* 0x000fec0003800000 */
[----:B------:R-:W-:Y:S02]  /*6630*/  ULDC UR4, c[0x0][0x64c] ;  /* 0x0001930000047ab9 */ /* 0x000fe40000000800 */
[----:B------:R-:W-:-:S05]  /*6640*/  IADD3 R5, P0, R14, UR4, RZ ;  /* 0x000000040e057c10 */ /* 0x000fca000ff1e0ff */
[----:B------:R-:W-:-:S04]  /*6650*/  IMAD.X R23, RZ, RZ, R23, P0 ;  /* 0x000000ffff177224 */ /* 0x000fc800000e0617 */
[----:B------:R-:W-:-:S04]  /*6660*/  IMAD.WIDE.U32 R6, R23, UR6, RZ ;  /* 0x0000000617067c25 */ /* 0x000fc8000f8e00ff */
[----:B------:R-:W-:-:S04]  /*6670*/  IMAD.WIDE.U32 R6, P0, R5, UR7, R6 ;  /* 0x0000000705067c25 */ /* 0x000fc8000f800006 */
[----:B------:R-:W-:-:S04]  /*6680*/  IMAD.WIDE.U32 R4, R5, UR6, RZ ;  /* 0x0000000605047c25 */ /* 0x000fc8000f8e00ff */
[----:B------:R-:W-:Y:S01]  /*6690*/  IMAD.MOV.U32 R4, RZ, RZ, R7 ;  /* 0x000000ffff047224 */ /* 0x000fe200078e0007 */
[----:B------:R-:W-:Y:S01]  /*66a0*/  IADD3 RZ, P1, R5, R6, RZ ;  /* 0x0000000605ff7210 */ /* 0x000fe20007f3e0ff */
[----:B------:R-:W-:-:S04]  /*66b0*/  IMAD.X R5, RZ, RZ, RZ, P0 ;  /* 0x000000ffff057224 */ /* 0x000fc800000e06ff */
[----:B------:R-:W-:-:S08]  /*66c0*/  IMAD.WIDE.U32.X R4, R23, UR7, R4, P1 ;  /* 0x0000000717047c25 */ /* 0x000fd000088e0404 */
.L_x_78:
[----:B------:R-:W-:Y:S01]  /*66d0*/  SHF.R.U64 R4, R4, UR5, R5 ;  /* 0x0000000504047c19 */ /* 0x000fe20008001205 */
[----:B------:R-:W-:Y:S01]  /*66e0*/  ULDC UR4, c[0x0][0x600] ;  /* 0x0001800000047ab9 */ /* 0x000fe20000000800 */
[----:B------:R-:W-:Y:S01]  /*66f0*/  LOP3.LUT R15, R15, UR21, RZ, 0xc0, !PT ;  /* 0x000000150f0f7c12 */ /* 0x000fe2000f8ec0ff */
[----:B------:R-:W-:Y:S02]  /*6700*/  UIADD3 UR5, UR4, -0x1, URZ ;  /* 0xffffffff04057890 */ /* 0x000fe4000fffe03f */
[----:B------:R-:W-:Y:S01]  /*6710*/  IMAD.MOV R5, RZ, RZ, -R4 ;  /* 0x000000ffff057224 */ /* 0x000fe200078e0a04 */
[----:B------:R-:W-:Y:S01]  /*6720*/  ULDC UR6, c[0x0][0x638] ;  /* 0x00018e0000067ab9 */ /* 0x000fe20000000800 */
[----:B------:R-:W-:Y:S02]  /*6730*/  IMAD R22, R4, UR13, R15 ;  /* 0x0000000d04167c24 */ /* 0x000fe4000f8e020f */
[----:B------:R-:W-:Y:S01]  /*6740*/  IMAD R4, R5, UR6, R14 ;  /* 0x0000000605047c24 */ /* 0x000fe2000f8e020e */
[----:B------:R-:W-:Y:S01]  /*6750*/  LOP3.LUT R5, R9, UR5, RZ, 0xc0, !PT ;  /* 0x0000000509057c12 */ /* 0x000fe2000f8ec0ff */
[----:B------:R-:W-:-:S02]  /*6760*/  ULDC UR5, c[0x0][0x610] ;  /* 0x0001840000057ab9 */ /* 0x000fc40000000800 */
[----:B------:R-:W-:Y:S02]  /*6770*/  IMAD R22, R22, UR5, R3 ;  /* 0x0000000516167c24 */ /* 0x000fe4000f8e0203 */
[----:B------:R-:W-:Y:S02]  /*6780*/  IMAD R5, R4, UR4, R5 ;  /* 0x0000000404057c24 */ /* 0x000fe4000f8e0205 */
[----:B------:R-:W-:-:S03]  /*6790*/  IMAD.MOV.U32 R3, RZ, RZ, 0x1 ;  /* 0x00000001ff037424 */ /* 0x000fc600078e00ff */
[----:B------:R-:W-:Y:S02]  /*67a0*/  SEL R6, R5, R22, !P2 ;  /* 0x0000001605067207 */ /* 0x000fe40005000000 */
[----:B------:R-:W-:-:S07]  /*67b0*/  SEL R22, R22, R5, !P2 ;  /* 0x0000000516167207 */ /* 0x000fce0005000000 */
.L_x_76:
[----:B------:R-:W-:Y:S05]  /*67c0*/  BSYNC B1 ;  /* 0x0000000000017941 */ /* 0x000fea0003800000 */
.L_x_75:
[----:B------:R-:W-:-:S13]  /*67d0*/  LOP3.LUT P0, RZ, R3, 0xff, RZ, 0xc0, !PT ;  /* 0x000000ff03ff7812 */ /* 0x000fda000780c0ff */
[----:B------:R-:W-:Y:S05]  /*67e0*/  @P0 BRA `(.L_x_79) ;  /* 0xfffffff000b40947 */ /* 0x000fea000383ffff */
[----:B------:R-:W-:Y:S05]  /*67f0*/  BSYNC B0 ;  /* 0x0000000000007941 */ /* 0x000fea0003800000 */
.L_x_68:
[----:B------:R-:W-:-:S03]  /*6800*/  UMOV UR4, 0xffffffff ;  /* 0xffffffff00047882 */ /* 0x000fc60000000000 */
[----:B------:R-:W-:Y:S05]  /*6810*/  BRA.DIV UR4, `(.L_x_80) ;  /* 0x0000000204cc7947 */ /* 0x000fea000b800000 */
[----:B------:R-:W-:-:S13]  /*6820*/  ELECT P6, URZ, PT ;  /* 0x00000000003f782f */ /* 0x000fda00038c0000 */
.L_x_92:
[----:B------:R-:W-:Y:S04]  /*6830*/  BSSY B0, `(.L_x_81) ;  /* 0x0000019000007945 */ /* 0x000fe80003800000 */
[----:B------:R-:W-:Y:S05]  /*6840*/  @!P6 BRA `(.L_x_82) ;  /* 0x00000000005ce947 */ /* 0x000fea0003800000 */
[----:B------:R-:W-:-:S04]  /*6850*/  LOP3.LUT R19, R19, 0x2, RZ, 0xfc, !PT ;  /* 0x0000000213137812 */ /* 0x000fc800078efcff */
[----:B------:R-:W-:-:S13]  /*6860*/  ISETP.NE.AND P0, PT, R19, 0x3, PT ;  /* 0x000000031300780c */ /* 0x000fda0003f05270 */
[----:B------:R-:W-:Y:S05]  /*6870*/  @!P0 BRA `(.L_x_83) ;  /* 0x0000000000048947 */ /* 0x000fea0003800000 */
[----:B------:R-:W-:Y:S01]  /*6880*/  BPT.TRAP 0x1 ;  /* 0x000000040000795c */ /* 0x000fe20000300000 */
.L_x_83:
[----:B------:R-:W0:Y:S01]  /*6890*/  S2R R3, SR_CgaCtaId ;  /* 0x0000000000037919 */ /* 0x000e220000008800 */
[----:B------:R-:W-:-:S04]  /*68a0*/  MOV R2, 0x400 ;  /* 0x0000040000027802 */ /* 0x000fc80000000f00 */
[----:B0-----:R-:W-:Y:S02]  /*68b0*/  LEA R3, R3, R2, 0x18 ;  /* 0x0000000203037211 */ /* 0x001fe400078ec0ff */
[----:B------:R-:W-:-:S03]  /*68c0*/  SHF.L.U32 R2, R0, 0x1f, RZ ;  /* 0x0000001f00027819 */ /* 0x000fc600000006ff */
[----:B------:R-:W-:-:S04]  /*68d0*/  VIADD R3, R3, 0x10 ;  /* 0x0000001003037836 */ /* 0x000fc80000000000 */
[C---:B------:R-:W-:Y:S02]  /*68e0*/  IMAD R7, R10.reuse, 0x8, R3 ;  /* 0x000000080a077824 */ /* 0x040fe400078e0203 */
[----:B------:R-:W-:Y:S02]  /*68f0*/  VIADD R10, R10, 0x1 ;  /* 0x000000010a0a7836 */ /* 0x000fe40000000000 */
[----:B------:R-:W0:Y:S03]  /*6900*/  SYNCS.PHASECHK.TRANS64.TRYWAIT P0, [R7+URZ], R2 ;  /* 0x00000002070075a7 */ /* 0x000e26000800017f */
[----:B------:R-:W-:-:S04]  /*6910*/  ISETP.NE.AND P1, PT, R10, 0x2, PT ;  /* 0x000000020a00780c */ /* 0x000fc80003f25270 */
[----:B------:R-:W-:Y:S02]  /*6920*/  SEL R5, RZ, 0x1, P1 ;  /* 0x00000001ff057807 */ /* 0x000fe40000800000 */
[----:B------:R-:W-:Y:S02]  /*6930*/  SEL R10, R10, RZ, P1 ;  /* 0x000000ff0a0a7207 */ /* 0x000fe40000800000 */
[----:B------:R-:W-:Y:S01]  /*6940*/  LOP3.LUT R0, R0, R5, RZ, 0x3c, !PT ;  /* 0x0000000500007212 */ /* 0x000fe200078e3cff */
[----:B0-----:R-:W-:Y:S06]  /*6950*/  @!P0 BRA `(.L_x_84) ;  /* 0x00000000009c8947 */ /* 0x001fec0003800000 */
.L_x_93:
[----:B------:R-:W-:Y:S01]  /*6960*/  IMAD R3, R10, 0x8, R3 ;  /* 0x000000080a037824 */ /* 0x000fe200078e0203 */
[----:B------:R-:W-:-:S07]  /*6970*/  SHF.L.U32 R0, R0, 0x1f, RZ ;  /* 0x0000001f00007819 */ /* 0x000fce00000006ff */
.L_x_85:
[----:B-1----:R1:W2:Y:S02]  /*6980*/  SYNCS.PHASECHK.TRANS64.TRYWAIT P0, [R3+URZ], R0 ;  /* 0x00000000030075a7 */ /* 0x0022a4000800017f */
[----:B--2---:R-:W-:Y:S05]  /*6990*/  @!P0 NANOSLEEP.SYNCS 0x989680 ;  /* 0x009896800000895d */ /* 0x004fea0003900000 */
[----:B------:R-:W2:Y:S02]  /*69a0*/  @!P0 SYNCS.PHASECHK.TRANS64 P0, [R3+URZ], R0 ;  /* 0x00000000030085a7 */ /* 0x000ea4000800007f */
[----:B--2---:R-:W-:Y:S05]  /*69b0*/  @!P0 BRA `(.L_x_85) ;  /* 0xfffffffc00f08947 */ /* 0x004fea000383ffff */
.L_x_82:
[----:B------:R-:W-:Y:S05]  /*69c0*/  BSYNC B0 ;  /* 0x0000000000007941 */ /* 0x000fea0003800000 */
.L_x_81:
[----:B------:R-:W-:Y:S05]  /*69d0*/  EXIT ;  /* 0x000000000000794d */ /* 0x000fea0003800000 */
.L_x_21:
[----:B---3--:R3:W4:Y:S02]  /*69e0*/  SYNCS.PHASECHK.TRANS64.TRYWAIT P1, [R3+URZ], R0 ;  /* 0x00000000030075a7 */ /* 0x008724000802017f */
[----:B----4-:R-:W-:Y:S05]  /*69f0*/  @!P1 NANOSLEEP.SYNCS 0x989680 ;  /* 0x009896800000995d */ /* 0x010fea0003900000 */
[----:B------:R-:W4:Y:S02]  /*6a00*/  @!P1 SYNCS.PHASECHK.TRANS64 P1, [R3+URZ], R0 ;  /* 0x00000000030095a7 */ /* 0x000f24000802007f */
[----:B----4-:R-:W-:Y:S05]  /*6a10*/  @!P1 BRA `(.L_x_21) ;  /* 0xfffffffc00f09947 */ /* 0x010fea000383ffff */
[----:B------:R-:W-:Y:S05]  /*6a20*/  BRA `(.L_x_20) ;  /* 0xffffffa800b47947 */ /* 0x000fea000383ffff */
.L_x_26:
[----:B-1----:R1:W2:Y:S02]  /*6a30*/  SYNCS.PHASECHK.TRANS64.TRYWAIT P1, [R5+URZ], R4 ;  /* 0x00000004050075a7 */ /* 0x0022a4000802017f */
[----:B--2---:R-:W-:Y:S05]  /*6a40*/  @!P1 NANOSLEEP.SYNCS 0x989680 ;  /* 0x009896800000995d */ /* 0x004fea0003900000 */
[----:B------:R-:W2:Y:S02]  /*6a50*/  @!P1 SYNCS.PHASECHK.TRANS64 P1, [R5+URZ], R4 ;  /* 0x00000004050095a7 */ /* 0x000ea4000802007f */
[----:B--2---:R-:W-:Y:S05]  /*6a60*/  @!P1 BRA `(.L_x_26) ;  /* 0xfffffffc00f09947 */ /* 0x004fea000383ffff */
[----:B------:R-:W-:Y:S05]  /*6a70*/  BRA `(.L_x_25) ;  /* 0xffffffb800787947 */ /* 0x000fea000383ffff */
.L_x_69:
[----:B------:R-:W-:Y:S01]  /*6a80*/  BSSY B1, `(.L_x_86) ;  /* 0x0000006000017945 */ /* 0x000fe20003800000 */
[----:B------:R-:W-:-:S07]  /*6a90*/  IMAD.MOV.U32 R15, RZ, RZ, -0x1 ;  /* 0xffffffffff0f7424 */ /* 0x000fce00078e00ff */
[----:B------:R-:W-:Y:S05]  /*6aa0*/  WARPSYNC.COLLECTIVE R15, `(.L_x_87) ;  /* 0x000000000f0c7348 */ /* 0x000fea0003c00000 */
[----:B------:R-:W-:Y:S02]  /*6ab0*/  ELECT P6, UR62, PT ;  /* 0x00000000003e782f */ /* 0x000fe400038c0000 */
[----:B------:R-:W-:Y:S01]  /*6ac0*/  MOV R14, UR62 ;  /* 0x0000003e000e7c02 */ /* 0x000fe20008000f00 */
[----:B------:R-:W-:Y:S10]  /*6ad0*/  ENDCOLLECTIVE ;  /* 0x000000000000791b */ /* 0x000ff40003800000 */
.L_x_87:
[----:B------:R-:W-:Y:S05]  /*6ae0*/  BSYNC B1 ;  /* 0x0000000000017941 */ /* 0x000fea0003800000 */
.L_x_86:
[----:B------:R-:W-:Y:S05]  /*6af0*/  BRA `(.L_x_88) ;  /* 0xffffffec00fc7947 */ /* 0x000fea000383ffff */
.L_x_72:
[----:B0-----:R0:W1:Y:S02]  /*6b00*/  SYNCS.PHASECHK.TRANS64.TRYWAIT P0, [R9+URZ+0x10], R4 ;  /* 0x00001004090075a7 */ /* 0x001064000800017f */
[----:B-1----:R-:W-:Y:S05]  /*6b10*/  @!P0 NANOSLEEP.SYNCS 0x989680 ;  /* 0x009896800000895d */ /* 0x002fea0003900000 */
[----:B------:R-:W1:Y:S02]  /*6b20*/  @!P0 SYNCS.PHASECHK.TRANS64 P0, [R9+URZ+0x10], R4 ;  /* 0x00001004090085a7 */ /* 0x000e64000800007f */
[----:B-1----:R-:W-:Y:S05]  /*6b30*/  @!P0 BRA `(.L_x_72) ;  /* 0xfffffffc00f08947 */ /* 0x002fea000383ffff */
[----:B------:R-:W-:Y:S05]  /*6b40*/  BRA `(.L_x_89) ;  /* 0xfffffff000347947 */ /* 0x000fea000383ffff */
.L_x_80:
[----:B------:R-:W-:Y:S01]  /*6b50*/  BSSY B0, `(.L_x_90) ;  /* 0x0000006000007945 */ /* 0x000fe20003800000 */
[----:B------:R-:W-:-:S07]  /*6b60*/  IMAD.MOV.U32 R15, RZ, RZ, -0x1 ;  /* 0xffffffffff0f7424 */ /* 0x000fce00078e00ff */
[----:B------:R-:W-:Y:S05]  /*6b70*/  WARPSYNC.COLLECTIVE R15, `(.L_x_91) ;  /* 0x000000000f0c7348 */ /* 0x000fea0003c00000 */
[----:B------:R-:W-:Y:S02]  /*6b80*/  ELECT P6, UR62, PT ;  /* 0x00000000003e782f */ /* 0x000fe400038c0000 */
[----:B------:R-:W-:Y:S01]  /*6b90*/  MOV R14, UR62 ;  /* 0x0000003e000e7c02 */ /* 0x000fe20008000f00 */
[----:B------:R-:W-:Y:S10]  /*6ba0*/  ENDCOLLECTIVE ;  /* 0x000000000000791b */ /* 0x000ff40003800000 */
.L_x_91:
[----:B------:R-:W-:Y:S05]  /*6bb0*/  BSYNC B0 ;  /* 0x0000000000007941 */ /* 0x000fea0003800000 */
.L_x_90:
[----:B------:R-:W-:Y:S05]  /*6bc0*/  BRA `(.L_x_92) ;  /* 0xfffffffc00187947 */ /* 0x000fea000383ffff */
.L_x_84:
[----:B0-----:R0:W1:Y:S02]  /*6bd0*/  SYNCS.PHASECHK.TRANS64.TRYWAIT P0, [R7+URZ], R2 ;  /* 0x00000002070075a7 */ /* 0x001064000800017f */
[----:B-1----:R-:W-:Y:S05]  /*6be0*/  @!P0 NANOSLEEP.SYNCS 0x989680 ;  /* 0x009896800000895d */ /* 0x002fea0003900000 */
[----:B------:R-:W1:Y:S02]  /*6bf0*/  @!P0 SYNCS.PHASECHK.TRANS64 P0, [R7+URZ], R2 ;  /* 0x00000002070085a7 */ /* 0x000e64000800007f */
[----:B-1----:R-:W-:Y:S05]  /*6c00*/  @!P0 BRA `(.L_x_84) ;  /* 0xfffffffc00f08947 */ /* 0x002fea000383ffff */
[----:B------:R-:W-:Y:S05]  /*6c10*/  BRA `(.L_x_93) ;  /* 0xfffffffc00507947 */ /* 0x000fea000383ffff */
.L_x_94:
[----:B------:R-:W-:-:S00]  /*6c20*/  BRA `(.L_x_94) ;  /* 0xfffffffc00fc7947 */ /* 0x000fc0000383ffff */
[----:B------:R-:W-:-:S00]  /*6c30*/  NOP ;  /* 0x0000000000007918 */ /* 0x000fc00000000000 */
        /* <DEDUP_REMOVED lines=12> */
.L_x_95:


//--------------------- .nv.global.init           --------------------------
	.section	.nv.global.init,"aw",@progbits
.nv.global.init:
	.type		$str$22,@object
	.size		$str$22,($str$23 - $str$22)
$str$22:
        /*0000*/ 	.byte	0x6b, 0x5f, 0x74, 0x69, 0x6c, 0x65, 0x5f, 0x63, 0x6f, 0x75, 0x6e, 0x74, 0x20, 0x3e, 0x3d, 0x20
        /*0010*/ 	.byte	0x31, 0x00
	.type		$str$23,@object
	.size		$str$23,(__unnamed_1 - $str$23)
$str$23:
        /*0012*/ 	.byte	0x2f, 0x74, 0x6d, 0x70, 0x2f, 0x63, 0x75, 0x74, 0x6c, 0x61, 0x73, 0x73, 0x5f, 0x73, 0x77, 0x65
        /*0022*/ 	.byte	0x65, 0x70, 0x5f, 0x73, 0x72, 0x63, 0x2f, 0x69, 0x6e, 0x63, 0x6c, 0x75, 0x64, 0x65, 0x2f, 0x63
        /*0032*/ 	.byte	0x75, 0x74, 0x6c, 0x61, 0x73, 0x73, 0x2f, 0x67, 0x65, 0x6d, 0x6d, 0x2f, 0x63, 0x6f, 0x6c, 0x6c
        /*0042*/ 	.byte	0x65, 0x63, 0x74, 0x69, 0x76, 0x65, 0x2f, 0x73, 0x6d, 0x39, 0x30, 0x5f, 0x6d, 0x6d, 0x61, 0x5f
        /*0052*/ 	.byte	0x74, 0x6d, 0x61, 0x5f, 0x67, 0x6d, 0x6d, 0x61, 0x5f, 0x73, 0x73, 0x5f, 0x77, 0x61, 0x72, 0x70
        /*0062*/ 	.byte	0x73, 0x70, 0x65, 0x63, 0x69, 0x61, 0x6c, 0x69, 0x7a, 0x65, 0x64, 0x2e, 0x68, 0x70, 0x70, 0x00
	.type		__unnamed_1,@object
	.size		__unnamed_1,(.L_0 - __unnamed_1)
__unnamed_1:
        /*0072*/ 	.byte	0x76, 0x6f, 0x69, 0x64, 0x20, 0x63, 0x75, 0x74, 0x6c, 0x61, 0x73, 0x73, 0x3a, 0x3a, 0x67, 0x65
        /* <DEDUP_REMOVED lines=180> */
        /*0bc2*/ 	.byte	0x79, 0x5d, 0x00
.L_0:


//--------------------- .nv.shared._ZN7cutlass13device_kernelINS_4gemm6kernel13GemmUniversalIN4cute5tupleIJiiiiEEENS1_10collective13CollectiveMmaINS1_34MainloopSm90TmaGmmaWarpSpecializedILi2ENS5_IJNS4_1CILi2EEENSA_ILi1EEESC_EEENS1_35KernelTmaWarpSpecializedCooperativeEEENS5_IJNSA_ILi192EEENSA_ILi16EEENSA_ILi256EEEEEENS_6half_tENS5_IJlSC_lEEESK_SL_NS4_8TiledMMAINS4_8MMA_AtomIJNS4_4SM904GMMA25MMA_64x16x16_F32F16F16_SSILNSP_5MajorE0ELSR_0ELNSP_7ScaleInE1ELSS_1EEEEEENS4_6LayoutISD_NS5_IJSC_NSA_ILi0EEESW_EEEEENS5_IJNS4_10UnderscoreESZ_SZ_EEEEENS4_13SM90_TMA_LOADENS4_14ComposedLayoutINS4_7SwizzleILi3ELi4ELi3EEENS4_18smem_ptr_flag_bitsILi16EEENSV_INS5_IJNSA_ILi8EEENSA_ILi64EEEEEENS5_IJS19_SC_EEEEEEEvNS4_8identityENS4_23SM90_TMA_LOAD_MULTICASTES1D_vS1E_EENS_8epilogue10collective6detail29Sm90TmaWarpSpecializedAdapterINS1I_15DefaultEpilogueISK_SL_SL_NS1H_6thread17LinearCombinationISK_Li1EffLNS1M_9ScaleType4KindE0ELNS_15FloatRoundStyleE2ESK_EENS1_15EpilogueDefaultEEEEEvvEEEEvNT_6ParamsE --------------------------
	.section	.nv.shared._ZN7cutlass13device_kernelINS_4gemm6kernel13GemmUniversalIN4cute5tupleIJiiiiEEENS1_10collective13CollectiveMmaINS1_34MainloopSm90TmaGmmaWarpSpecializedILi2ENS5_IJNS4_1CILi2EEENSA_ILi1EEESC_EEENS1_35KernelTmaWarpSpecializedCooperativeEEENS5_IJNSA_ILi192EEENSA_ILi16EEENSA_ILi256EEEEEENS_6half_tENS5_IJlSC_lEEESK_SL_NS4_8TiledMMAINS4_8MMA_AtomIJNS4_4SM904GMMA25MMA_64x16x16_F32F16F16_SSILNSP_5MajorE0ELSR_0ELNSP_7ScaleInE1ELSS_1EEEEEENS4_6LayoutISD_NS5_IJSC_NSA_ILi0EEESW_EEEEENS5_IJNS4_10UnderscoreESZ_SZ_EEEEENS4_13SM90_TMA_LOADENS4_14ComposedLayoutINS4_7SwizzleILi3ELi4ELi3EEENS4_18smem_ptr_flag_bitsILi16EEENSV_INS5_IJNSA_ILi8EEENSA_ILi64EEEEEENS5_IJS19_SC_EEEEEEEvNS4_8identityENS4_23SM90_TMA_LOAD_MULTICASTES1D_vS1E_EENS_8epilogue10collective6detail29Sm90TmaWarpSpecializedAdapterINS1I_15DefaultEpilogueISK_SL_SL_NS1H_6thread17LinearCombinationISK_Li1EffLNS1M_9ScaleType4KindE0ELNS_15FloatRoundStyleE2ESK_EENS1_15EpilogueDefaultEEEEEvvEEEEvNT_6ParamsE,"aw",@nobits
	.sectionflags	@""
	.align	16
	.zero		1024


//--------------------- .nv.shared.reserved.0     --------------------------
	.section	.nv.shared.reserved.0,"aw",@nobits
	.weak		__nv_reservedSMEM_offset_0_alias
	.size		__nv_reservedSMEM_offset_0_alias, 0, 0
	.other		__nv_reservedSMEM_offset_0_alias,@"STO_CUDA_RESERVED_SHARED STV_DEFAULT"
__nv_reservedSMEM_offset_0_alias:
	.zero		0


//--------------------- .nv.global                --------------------------
	.section	.nv.global,"aw",@nobits
.nv.global:
	.type		_ZN39_INTERNAL_4b7cfd2b_4_k_cu_d5d12c1e_69994cute1_E,@object
	.size		_ZN39_INTERNAL_4b7cfd2b_4_k_cu_d5d12c1e_69994cute1_E,(_ZN39_INTERNAL_4b7cfd2b_4_k_cu_d5d12c1e_69994cuda3std3__45__cpo6cbeginE - _ZN39_INTERNAL_4b7cfd2b_4_k_cu_d5d12c1e_69994cute1_E)
_ZN39_INTERNAL_4b7cfd2b_4_k_cu_d5d12c1e_69994cute1_E:
	.zero		1
	.type		_ZN39_INTERNAL_4b7cfd2b_4_k_cu_d5d12c1e_69994cuda3std3__45__cpo6cbeginE,@object
	.size		_ZN39_INTERNAL_4b7cfd2b_4_k_cu_d5d12c1e_69994cuda3std3__45__cpo6cbeginE,(_ZN39_INTERNAL_4b7cfd2b_4_k_cu_d5d12c1e_69994cuda3std3__48in_placeE - _ZN39_INTERNAL_4b7cfd2b_4_k_cu_d5d12c1e_69994cuda3std3__45__cpo6cbeginE)
_ZN39_INTERNAL_4b7cfd2b_4_k_cu_d5d12c1e_69994cuda3std3__45__cpo6cbeginE:
	.zero		1
	.type		_ZN39_INTERNAL_4b7cfd2b_4_k_cu_d5d12c1e_69994cuda3std3__48in_placeE,@object
	.size		_ZN39_INTERNAL_4b7cfd2b_4_k_cu_d5d12c1e_69994cuda3std3__48in_placeE,(_ZN39_INTERNAL_4b7cfd2b_4_k_cu_d5d12c1e_69994cuda3std6ranges3__45__cpo9iter_moveE - _ZN39_INTERNAL_4b7cfd2b_4_k_cu_d5d12c1e_69994cuda3std3__48in_placeE)
_ZN39_INTERNAL_4b7cfd2b_4_k_cu_d5d12c1e_69994cuda3std3__48in_placeE:
	.zero		1
	.type		_ZN39_INTERNAL_4b7cfd2b_4_k_cu_d5d12c1e_69994cuda3std6ranges3__45__cpo9iter_moveE,@object
	.size		_ZN39_INTERNAL_4b7cfd2b_4_k_cu_d5d12c1e_69994cuda3std6ranges3__45__cpo9iter_moveE,(_ZN39_INTERNAL_4b7cfd2b_4_k_cu_d5d12c1e_69994cuda3std3__45__cpo5beginE - _ZN39_INTERNAL_4b7cfd2b_4_k_cu_d5d12c1e_69994cuda3std6ranges3__45__cpo9iter_moveE)
_ZN39_INTERNAL_4b7cfd2b_4_k_cu_d5d12c1e_69994cuda3std6ranges3__45__cpo9iter_moveE:
	.zero		1
	.type		_ZN39_INTERNAL_4b7cfd2b_4_k_cu_d5d12c1e_69994cuda3std3__45__cpo5beginE,@object
	.size		_ZN39_INTERNAL_4b7cfd2b_4_k_cu_d5d12c1e_69994cuda3std3__45__cpo5beginE,(_ZN39_INTERNAL_4b7cfd2b_4_k_cu_d5d12c1e_69994cuda3std3__441_GLOBAL__N__4b7cfd2b_4_k_cu_d5d12c1e_69996ignoreE - _ZN39_INTERNAL_4b7cfd2b_4_k_cu_d5d12c1e_69994cuda3std3__45__cpo5beginE)
_ZN39_INTERNAL_4b7cfd2b_4_k_cu_d5d12c1e_69994cuda3std3__45__cpo5beginE:
	.zero		1
	.type		_ZN39_INTERNAL_4b7cfd2b_4_k_cu_d5d12c1e_69994cuda3std3__441_GLOBAL__N__4b7cfd2b_4_k_cu_d5d12c1e_69996ignoreE,@object
	.size		_ZN39_INTERNAL_4b7cfd2b_4_k_cu_d5d12c1e_69994cuda3std3__441_GLOBAL__N__4b7cfd2b_4_k_cu_d5d12c1e_69996ignoreE,(_ZN39_INTERNAL_4b7cfd2b_4_k_cu_d5d12c1e_69994cute7productE - _ZN39_INTERNAL_4b7cfd2b_4_k_cu_d5d12c1e_69994cuda3std3__441_GLOBAL__N__4b7cfd2b_4_k_cu_d5d12c1e_69996ignoreE)
_ZN39_INTERNAL_4b7cfd2b_4_k_cu_d5d12c1e_69994cuda3std3__441_GLOBAL__N__4b7cfd2b_4_k_cu_d5d12c1e_69996ignoreE:
	.zero		1
	.type		_ZN39_INTERNAL_4b7cfd2b_4_k_cu_d5d12c1e_69994cute7productE,@object
	.size		_ZN39_INTERNAL_4b7cfd2b_4_k_cu_d5d12c1e_69994cute7productE,(_ZN39_INTERNAL_4b7cfd2b_4_k_cu_d5d12c1e_69994cuda3std3__45__cpo3endE - _ZN39_INTERNAL_4b7cfd2b_4_k_cu_d5d12c1e_69994cute7productE)
_ZN39_INTERNAL_4b7cfd2b_4_k_cu_d5d12c1e_69994cute7productE:
	.zero		1
	.type		_ZN39_INTERNAL_4b7cfd2b_4_k_cu_d5d12c1e_69994cuda3std3__45__cpo3endE,@object
	.size		_ZN39_INTERNAL_4b7cfd2b_4_k_cu_d5d12c1e_69994cuda3std3__45__cpo3endE,(_ZN39_INTERNAL_4b7cfd2b_4_k_cu_d5d12c1e_69994cuda3std3__419piecewise_constructE - _ZN39_INTERNAL_4b7cfd2b_4_k_cu_d5d12c1e_69994cuda3std3__45__cpo3endE)
_ZN39_INTERNAL_4b7cfd2b_4_k_cu_d5d12c1e_69994cuda3std3__45__cpo3endE:
	.zero		1
	.type		_ZN39_INTERNAL_4b7cfd2b_4_k_cu_d5d12c1e_69994cuda3std3__419piecewise_constructE,@object
	.size		_ZN39_INTERNAL_4b7cfd2b_4_k_cu_d5d12c1e_69994cuda3std3__419piecewise_constructE,(_ZN39_INTERNAL_4b7cfd2b_4_k_cu_d5d12c1e_69994cuda3std3__45__cpo4cendE - _ZN39_INTERNAL_4b7cfd2b_4_k_cu_d5d12c1e_69994cuda3std3__419piecewise_constructE)
_ZN39_INTERNAL_4b7cfd2b_4_k_cu_d5d12c1e_69994cuda3std3__419piecewise_constructE:
	.zero		1
	.type		_ZN39_INTERNAL_4b7cfd2b_4_k_cu_d5d12c1e_69994cuda3std3__45__cpo4cendE,@object
	.size		_ZN39_INTERNAL_4b7cfd2b_4_k_cu_d5d12c1e_69994cuda3std3__45__cpo4cendE,(_ZN39_INTERNAL_4b7cfd2b_4_k_cu_d5d12c1e_69994cuda3std6ranges3__45__cpo4swapE - _ZN39_INTERNAL_4b7cfd2b_4_k_cu_d5d12c1e_69994cuda3std3__45__cpo4cendE)
_ZN39_INTERNAL_4b7cfd2b_4_k_cu_d5d12c1e_69994cuda3std3__45__cpo4cendE:
	.zero		1
	.type		_ZN39_INTERNAL_4b7cfd2b_4_k_cu_d5d12c1e_69994cuda3std6ranges3__45__cpo4swapE,@object
	.size		_ZN39_INTERNAL_4b7cfd2b_4_k_cu_d5d12c1e_69994cuda3std6ranges3__45__cpo4swapE,(.L_8 - _ZN39_INTERNAL_4b7cfd2b_4_k_cu_d5d12c1e_69994cuda3std6ranges3__45__cpo4swapE)
_ZN39_INTERNAL_4b7cfd2b_4_k_cu_d5d12c1e_69994cuda3std6ranges3__45__cpo4swapE:
	.zero		1
.L_8:


//--------------------- .nv.constant0._ZN7cutlass13device_kernelINS_4gemm6kernel13GemmUniversalIN4cute5tupleIJiiiiEEENS1_10collective13CollectiveMmaINS1_34MainloopSm90TmaGmmaWarpSpecializedILi2ENS5_IJNS4_1CILi2EEENSA_ILi1EEESC_EEENS1_35KernelTmaWarpSpecializedCooperativeEEENS5_IJNSA_ILi192EEENSA_ILi16EEENSA_ILi256EEEEEENS_6half_tENS5_IJlSC_lEEESK_SL_NS4_8TiledMMAINS4_8MMA_AtomIJNS4_4SM904GMMA25MMA_64x16x16_F32F16F16_SSILNSP_5MajorE0ELSR_0ELNSP_7ScaleInE1ELSS_1EEEEEENS4_6LayoutISD_NS5_IJSC_NSA_ILi0EEESW_EEEEENS5_IJNS4_10UnderscoreESZ_SZ_EEEEENS4_13SM90_TMA_LOADENS4_14ComposedLayoutINS4_7SwizzleILi3ELi4ELi3EEENS4_18smem_ptr_flag_bitsILi16EEENSV_INS5_IJNSA_ILi8EEENSA_ILi64EEEEEENS5_IJS19_SC_EEEEEEEvNS4_8identityENS4_23SM90_TMA_LOAD_MULTICASTES1D_vS1E_EENS_8epilogue10collective6detail29Sm90TmaWarpSpecializedAdapterINS1I_15DefaultEpilogueISK_SL_SL_NS1H_6thread17LinearCombinationISK_Li1EffLNS1M_9ScaleType4KindE0ELNS_15FloatRoundStyleE2ESK_EENS1_15EpilogueDefaultEEEEEvvEEEEvNT_6ParamsE --------------------------
	.section	.nv.constant0._ZN7cutlass13device_kernelINS_4gemm6kernel13GemmUniversalIN4cute5tupleIJiiiiEEENS1_10collective13CollectiveMmaINS1_34MainloopSm90TmaGmmaWarpSpecializedILi2ENS5_IJNS4_1CILi2EEENSA_ILi1EEESC_EEENS1_35KernelTmaWarpSpecializedCooperativeEEENS5_IJNSA_ILi192EEENSA_ILi16EEENSA_ILi256EEEEEENS_6half_tENS5_IJlSC_lEEESK_SL_NS4_8TiledMMAINS4_8MMA_AtomIJNS4_4SM904GMMA25MMA_64x16x16_F32F16F16_SSILNSP_5MajorE0ELSR_0ELNSP_7ScaleInE1ELSS_1EEEEEENS4_6LayoutISD_NS5_IJSC_NSA_ILi0EEESW_EEEEENS5_IJNS4_10UnderscoreESZ_SZ_EEEEENS4_13SM90_TMA_LOADENS4_14ComposedLayoutINS4_7SwizzleILi3ELi4ELi3EEENS4_18smem_ptr_flag_bitsILi16EEENSV_INS5_IJNSA_ILi8EEENSA_ILi64EEEEEENS5_IJS19_SC_EEEEEEEvNS4_8identityENS4_23SM90_TMA_LOAD_MULTICASTES1D_vS1E_EENS_8epilogue10collective6detail29Sm90TmaWarpSpecializedAdapterINS1I_15DefaultEpilogueISK_SL_SL_NS1H_6thread17LinearCombinationISK_Li1EffLNS1M_9ScaleType4KindE0ELNS_15FloatRoundStyleE2ESK_EENS1_15EpilogueDefaultEEEEEvvEEEEvNT_6ParamsE,"a",@progbits
	.sectionflags	@""
	.align	4
.nv.constant0._ZN7cutlass13device_kernelINS_4gemm6kernel13GemmUniversalIN4cute5tupleIJiiiiEEENS1_10collective13CollectiveMmaINS1_34MainloopSm90TmaGmmaWarpSpecializedILi2ENS5_IJNS4_1CILi2EEENSA_ILi1EEESC_EEENS1_35KernelTmaWarpSpecializedCooperativeEEENS5_IJNSA_ILi192EEENSA_ILi16EEENSA_ILi256EEEEEENS_6half_tENS5_IJlSC_lEEESK_SL_NS4_8TiledMMAINS4_8MMA_AtomIJNS4_4SM904GMMA25MMA_64x16x16_F32F16F16_SSILNSP_5MajorE0ELSR_0ELNSP_7ScaleInE1ELSS_1EEEEEENS4_6LayoutISD_NS5_IJSC_NSA_ILi0EEESW_EEEEENS5_IJNS4_10UnderscoreESZ_SZ_EEEEENS4_13SM90_TMA_LOADENS4_14ComposedLayoutINS4_7SwizzleILi3ELi4ELi3EEENS4_18smem_ptr_flag_bitsILi16EEENSV_INS5_IJNSA_ILi8EEENSA_ILi64EEEEEENS5_IJS19_SC_EEEEEEEvNS4_8identityENS4_23SM90_TMA_LOAD_MULTICASTES1D_vS1E_EENS_8epilogue10collective6detail29Sm90TmaWarpSpecializedAdapterINS1I_15DefaultEpilogueISK_SL_SL_NS1H_6thread17LinearCombinationISK_Li1EffLNS1M_9ScaleType4KindE0ELNS_15FloatRoundStyleE2ESK_EENS1_15EpilogueDefaultEEEEEvvEEEEvNT_6ParamsE:
	.zero		1664


//--------------------- SYMBOLS --------------------------

	.type		.nv.reservedSmem.offset0,@object
	.size		.nv.reservedSmem.offset0,0x4
	.type		__assertfail,@function
